//
// Generated by NVIDIA NVVM Compiler
//
// Compiler Build ID: CL-36424714
// Cuda compilation tools, release 13.0, V13.0.88
// Based on NVVM 20.0.0
//

.version 9.0
.target sm_100
.address_size 64

	// .globl	_Z24fused_moe_w8a8_mb_kernelILi16ELi32ELi16ELi4ELi1ELi4ELi3EEvPK13__nv_fp8_e4m3PKfS2_S4_P13__nv_bfloat16PKiS8_S8_iiii
// _ZZ24fused_moe_w8a8_mb_kernelILi16ELi32ELi16ELi4ELi1ELi4ELi3EEvPK13__nv_fp8_e4m3PKfS2_S4_P13__nv_bfloat16PKiS8_S8_iiiiE3bar has been demoted
// _ZZ24fused_moe_w8a8_mb_kernelILi16ELi32ELi16ELi4ELi1ELi4ELi3EEvPK13__nv_fp8_e4m3PKfS2_S4_P13__nv_bfloat16PKiS8_S8_iiiiE3s_w has been demoted
// _ZZ24fused_moe_w8a8_mb_kernelILi16ELi32ELi16ELi4ELi1ELi4ELi3EEvPK13__nv_fp8_e4m3PKfS2_S4_P13__nv_bfloat16PKiS8_S8_iiiiE3s_x has been demoted

.visible .entry _Z24fused_moe_w8a8_mb_kernelILi16ELi32ELi16ELi4ELi1ELi4ELi3EEvPK13__nv_fp8_e4m3PKfS2_S4_P13__nv_bfloat16PKiS8_S8_iiii(
	.param .u64 .ptr .align 1 _Z24fused_moe_w8a8_mb_kernelILi16ELi32ELi16ELi4ELi1ELi4ELi3EEvPK13__nv_fp8_e4m3PKfS2_S4_P13__nv_bfloat16PKiS8_S8_iiii_param_0,
	.param .u64 .ptr .align 1 _Z24fused_moe_w8a8_mb_kernelILi16ELi32ELi16ELi4ELi1ELi4ELi3EEvPK13__nv_fp8_e4m3PKfS2_S4_P13__nv_bfloat16PKiS8_S8_iiii_param_1,
	.param .u64 .ptr .align 1 _Z24fused_moe_w8a8_mb_kernelILi16ELi32ELi16ELi4ELi1ELi4ELi3EEvPK13__nv_fp8_e4m3PKfS2_S4_P13__nv_bfloat16PKiS8_S8_iiii_param_2,
	.param .u64 .ptr .align 1 _Z24fused_moe_w8a8_mb_kernelILi16ELi32ELi16ELi4ELi1ELi4ELi3EEvPK13__nv_fp8_e4m3PKfS2_S4_P13__nv_bfloat16PKiS8_S8_iiii_param_3,
	.param .u64 .ptr .align 1 _Z24fused_moe_w8a8_mb_kernelILi16ELi32ELi16ELi4ELi1ELi4ELi3EEvPK13__nv_fp8_e4m3PKfS2_S4_P13__nv_bfloat16PKiS8_S8_iiii_param_4,
	.param .u64 .ptr .align 1 _Z24fused_moe_w8a8_mb_kernelILi16ELi32ELi16ELi4ELi1ELi4ELi3EEvPK13__nv_fp8_e4m3PKfS2_S4_P13__nv_bfloat16PKiS8_S8_iiii_param_5,
	.param .u64 .ptr .align 1 _Z24fused_moe_w8a8_mb_kernelILi16ELi32ELi16ELi4ELi1ELi4ELi3EEvPK13__nv_fp8_e4m3PKfS2_S4_P13__nv_bfloat16PKiS8_S8_iiii_param_6,
	.param .u64 .ptr .align 1 _Z24fused_moe_w8a8_mb_kernelILi16ELi32ELi16ELi4ELi1ELi4ELi3EEvPK13__nv_fp8_e4m3PKfS2_S4_P13__nv_bfloat16PKiS8_S8_iiii_param_7,
	.param .u32 _Z24fused_moe_w8a8_mb_kernelILi16ELi32ELi16ELi4ELi1ELi4ELi3EEvPK13__nv_fp8_e4m3PKfS2_S4_P13__nv_bfloat16PKiS8_S8_iiii_param_8,
	.param .u32 _Z24fused_moe_w8a8_mb_kernelILi16ELi32ELi16ELi4ELi1ELi4ELi3EEvPK13__nv_fp8_e4m3PKfS2_S4_P13__nv_bfloat16PKiS8_S8_iiii_param_9,
	.param .u32 _Z24fused_moe_w8a8_mb_kernelILi16ELi32ELi16ELi4ELi1ELi4ELi3EEvPK13__nv_fp8_e4m3PKfS2_S4_P13__nv_bfloat16PKiS8_S8_iiii_param_10,
	.param .u32 _Z24fused_moe_w8a8_mb_kernelILi16ELi32ELi16ELi4ELi1ELi4ELi3EEvPK13__nv_fp8_e4m3PKfS2_S4_P13__nv_bfloat16PKiS8_S8_iiii_param_11
)
.maxntid 128
{
	.reg .pred 	%p<84>;
	.reg .b16 	%rs<9>;
	.reg .b32 	%r<610>;
	.reg .b32 	%f<137>;
	.reg .b64 	%rd<146>;
	// demoted variable
	.shared .align 8 .b8 _ZZ24fused_moe_w8a8_mb_kernelILi16ELi32ELi16ELi4ELi1ELi4ELi3EEvPK13__nv_fp8_e4m3PKfS2_S4_P13__nv_bfloat16PKiS8_S8_iiiiE3bar[24];
	// demoted variable
	.shared .align 128 .b8 _ZZ24fused_moe_w8a8_mb_kernelILi16ELi32ELi16ELi4ELi1ELi4ELi3EEvPK13__nv_fp8_e4m3PKfS2_S4_P13__nv_bfloat16PKiS8_S8_iiiiE3s_w[24576];
	// demoted variable
	.shared .align 128 .b8 _ZZ24fused_moe_w8a8_mb_kernelILi16ELi32ELi16ELi4ELi1ELi4ELi3EEvPK13__nv_fp8_e4m3PKfS2_S4_P13__nv_bfloat16PKiS8_S8_iiiiE3s_x[6144];
	ld.param.u64 	%rd10, [_Z24fused_moe_w8a8_mb_kernelILi16ELi32ELi16ELi4ELi1ELi4ELi3EEvPK13__nv_fp8_e4m3PKfS2_S4_P13__nv_bfloat16PKiS8_S8_iiii_param_0];
	ld.param.u64 	%rd14, [_Z24fused_moe_w8a8_mb_kernelILi16ELi32ELi16ELi4ELi1ELi4ELi3EEvPK13__nv_fp8_e4m3PKfS2_S4_P13__nv_bfloat16PKiS8_S8_iiii_param_1];
	ld.param.u64 	%rd11, [_Z24fused_moe_w8a8_mb_kernelILi16ELi32ELi16ELi4ELi1ELi4ELi3EEvPK13__nv_fp8_e4m3PKfS2_S4_P13__nv_bfloat16PKiS8_S8_iiii_param_2];
	ld.param.u64 	%rd15, [_Z24fused_moe_w8a8_mb_kernelILi16ELi32ELi16ELi4ELi1ELi4ELi3EEvPK13__nv_fp8_e4m3PKfS2_S4_P13__nv_bfloat16PKiS8_S8_iiii_param_4];
	ld.param.u64 	%rd13, [_Z24fused_moe_w8a8_mb_kernelILi16ELi32ELi16ELi4ELi1ELi4ELi3EEvPK13__nv_fp8_e4m3PKfS2_S4_P13__nv_bfloat16PKiS8_S8_iiii_param_5];
	ld.param.u64 	%rd16, [_Z24fused_moe_w8a8_mb_kernelILi16ELi32ELi16ELi4ELi1ELi4ELi3EEvPK13__nv_fp8_e4m3PKfS2_S4_P13__nv_bfloat16PKiS8_S8_iiii_param_6];
	ld.param.u64 	%rd17, [_Z24fused_moe_w8a8_mb_kernelILi16ELi32ELi16ELi4ELi1ELi4ELi3EEvPK13__nv_fp8_e4m3PKfS2_S4_P13__nv_bfloat16PKiS8_S8_iiii_param_7];
	ld.param.u32 	%r107, [_Z24fused_moe_w8a8_mb_kernelILi16ELi32ELi16ELi4ELi1ELi4ELi3EEvPK13__nv_fp8_e4m3PKfS2_S4_P13__nv_bfloat16PKiS8_S8_iiii_param_8];
	ld.param.u32 	%r108, [_Z24fused_moe_w8a8_mb_kernelILi16ELi32ELi16ELi4ELi1ELi4ELi3EEvPK13__nv_fp8_e4m3PKfS2_S4_P13__nv_bfloat16PKiS8_S8_iiii_param_9];
	ld.param.u32 	%r109, [_Z24fused_moe_w8a8_mb_kernelILi16ELi32ELi16ELi4ELi1ELi4ELi3EEvPK13__nv_fp8_e4m3PKfS2_S4_P13__nv_bfloat16PKiS8_S8_iiii_param_10];
	ld.param.u32 	%r110, [_Z24fused_moe_w8a8_mb_kernelILi16ELi32ELi16ELi4ELi1ELi4ELi3EEvPK13__nv_fp8_e4m3PKfS2_S4_P13__nv_bfloat16PKiS8_S8_iiii_param_11];
	cvta.to.global.u64 	%rd1, %rd14;
	cvta.to.global.u64 	%rd2, %rd15;
	cvta.to.global.u64 	%rd18, %rd17;
	cvta.to.global.u64 	%rd19, %rd16;
	mov.u32 	%r1, %ctaid.x;
	mov.u32 	%r2, %ntid.x;
	mov.u32 	%r3, %tid.x;
	mad.lo.s32 	%r111, %r1, %r2, %r3;
	mov.u32 	%r112, %ctaid.y;
	mov.u32 	%r4, %ntid.y;
	mov.u32 	%r5, %tid.y;
	mad.lo.s32 	%r113, %r112, %r4, %r5;
	mul.wide.u32 	%rd20, %r113, 4;
	add.s64 	%rd21, %rd19, %rd20;
	ld.global.nc.u32 	%r6, [%rd21];
	shr.u32 	%r114, %r111, 1;
	and.b32  	%r7, %r114, 2147483632;
	shr.u32 	%r115, %r3, 2;
	and.b32  	%r8, %r115, 7;
	shl.b32 	%r9, %r113, 4;
	ld.global.nc.u32 	%r116, [%rd18];
	setp.ge.s32 	%p1, %r9, %r116;
	@%p1 bra 	$L__BB0_76;
	setp.ne.s32 	%p2, %r3, 0;
	@%p2 bra 	$L__BB0_3;
	mov.u32 	%r117, _ZZ24fused_moe_w8a8_mb_kernelILi16ELi32ELi16ELi4ELi1ELi4ELi3EEvPK13__nv_fp8_e4m3PKfS2_S4_P13__nv_bfloat16PKiS8_S8_iiiiE3bar;
	// begin inline asm
	mbarrier.init.shared::cta.b64 [%r117], %r2;

	// end inline asm
	add.s32 	%r119, %r117, 8;
	// begin inline asm
	mbarrier.init.shared::cta.b64 [%r119], %r2;

	// end inline asm
	add.s32 	%r121, %r117, 16;
	// begin inline asm
	mbarrier.init.shared::cta.b64 [%r121], %r2;

	// end inline asm
$L__BB0_3:
	mul.lo.s32 	%r124, %r110, %r109;
	mul.lo.s32 	%r125, %r124, %r6;
	cvt.s64.s32 	%rd22, %r125;
	add.s64 	%rd3, %rd11, %rd22;
	bar.sync 	0;
	add.s32 	%r126, %r9, %r8;
	cvta.to.global.u64 	%rd23, %rd13;
	mul.wide.u32 	%rd24, %r126, 4;
	add.s64 	%rd25, %rd23, %rd24;
	ld.global.nc.u32 	%r10, [%rd25];
	ld.global.nc.u32 	%r11, [%rd25+32];
	shr.s32 	%r127, %r109, 31;
	shr.u32 	%r128, %r127, 25;
	add.s32 	%r129, %r109, %r128;
	shr.s32 	%r12, %r129, 7;
	div.s32 	%r13, %r10, %r107;
	div.s32 	%r14, %r11, %r107;
	mad.lo.s32 	%r15, %r5, %r2, %r3;
	shl.b32 	%r16, %r15, 4;
	shl.b32 	%r17, %r1, 6;
	mul.lo.s32 	%r130, %r4, %r2;
	shl.b32 	%r18, %r130, 4;
	add.s32 	%r19, %r18, %r16;
	max.u32 	%r131, %r19, 8192;
	sub.s32 	%r132, %r131, %r18;
	setp.ne.s32 	%p3, %r132, %r16;
	selp.u32 	%r133, 1, 0, %p3;
	or.b32  	%r134, %r16, %r133;
	sub.s32 	%r135, %r132, %r134;
	div.u32 	%r136, %r135, %r18;
	add.s32 	%r20, %r136, %r133;
	max.u32 	%r137, %r19, 2048;
	sub.s32 	%r138, %r137, %r18;
	setp.ne.s32 	%p4, %r138, %r16;
	selp.u32 	%r139, 1, 0, %p4;
	or.b32  	%r140, %r16, %r139;
	sub.s32 	%r141, %r138, %r140;
	div.u32 	%r142, %r141, %r18;
	add.s32 	%r21, %r142, %r139;
	add.s32 	%r143, %r21, 1;
	and.b32  	%r22, %r20, 3;
	shr.u32 	%r144, %r15, 3;
	add.s32 	%r145, %r17, %r144;
	and.b32  	%r23, %r16, 112;
	shl.b32 	%r146, %r15, 1;
	and.b32  	%r147, %r146, 112;
	xor.b32  	%r24, %r147, %r16;
	mul.lo.s32 	%r148, %r145, %r109;
	cvt.s64.s32 	%rd4, %r148;
	shr.u32 	%r149, %r19, 7;
	add.s32 	%r150, %r17, %r149;
	and.b32  	%r25, %r19, 112;
	shr.u32 	%r151, %r19, 3;
	and.b32  	%r152, %r151, 112;
	xor.b32  	%r26, %r152, %r19;
	mul.lo.s32 	%r153, %r150, %r109;
	cvt.s64.s32 	%rd5, %r153;
	add.s32 	%r27, %r19, %r18;
	shr.u32 	%r154, %r27, 7;
	add.s32 	%r155, %r17, %r154;
	and.b32  	%r28, %r27, 112;
	shr.u32 	%r156, %r27, 3;
	and.b32  	%r157, %r156, 112;
	xor.b32  	%r29, %r157, %r27;
	mul.lo.s32 	%r158, %r155, %r109;
	cvt.s64.s32 	%rd6, %r158;
	add.s32 	%r30, %r27, %r18;
	and.b32  	%r31, %r143, 3;
	setp.lt.u32 	%p5, %r15, 64;
	selp.b32 	%r32, %r13, %r14, %p5;
	shr.u32 	%r159, %r15, 1;
	and.b32  	%r33, %r159, 60;
	setp.lt.u32 	%p6, %r19, 1024;
	selp.b32 	%r34, %r13, %r14, %p6;
	shr.u32 	%r160, %r19, 5;
	and.b32  	%r35, %r160, 60;
	setp.lt.u32 	%p7, %r27, 1024;
	selp.b32 	%r36, %r13, %r14, %p7;
	shr.u32 	%r161, %r27, 5;
	and.b32  	%r37, %r161, 60;
	mov.b32 	%r594, 0;
$L__BB0_4:
	setp.gt.u32 	%p8, %r15, 511;
	shl.b32 	%r47, %r594, 7;
	@%p8 bra 	$L__BB0_46;
	setp.eq.s32 	%p9, %r22, 3;
	shl.b32 	%r48, %r594, 13;
	mov.u32 	%r595, %r16;
	@%p9 bra 	$L__BB0_45;
	setp.eq.s32 	%p10, %r22, 0;
	add.s32 	%r163, %r47, %r23;
	add.s32 	%r164, %r48, %r24;
	mov.u32 	%r165, _ZZ24fused_moe_w8a8_mb_kernelILi16ELi32ELi16ELi4ELi1ELi4ELi3EEvPK13__nv_fp8_e4m3PKfS2_S4_P13__nv_bfloat16PKiS8_S8_iiiiE3s_w;
	add.s32 	%r162, %r165, %r164;
	cvt.u64.u32 	%rd27, %r163;
	add.s64 	%rd28, %rd4, %rd27;
	add.s64 	%rd26, %rd3, %rd28;
	// begin inline asm
	cp.async.cg.shared.global.L2::256B [%r162], [%rd26], 16;

	// end inline asm
	mov.u32 	%r595, %r19;
	@%p10 bra 	$L__BB0_45;
	setp.eq.s32 	%p11, %r22, 1;
	add.s32 	%r167, %r47, %r25;
	add.s32 	%r168, %r48, %r26;
	add.s32 	%r166, %r165, %r168;
	cvt.u64.u32 	%rd30, %r167;
	add.s64 	%rd31, %rd5, %rd30;
	add.s64 	%rd29, %rd3, %rd31;
	// begin inline asm
	cp.async.cg.shared.global.L2::256B [%r166], [%rd29], 16;

	// end inline asm
	mov.u32 	%r595, %r27;
	@%p11 bra 	$L__BB0_45;
	add.s32 	%r171, %r47, %r28;
	add.s32 	%r172, %r48, %r29;
	add.s32 	%r170, %r165, %r172;
	cvt.u64.u32 	%rd33, %r171;
	add.s64 	%rd34, %rd6, %rd33;
	add.s64 	%rd32, %rd3, %rd34;
	// begin inline asm
	cp.async.cg.shared.global.L2::256B [%r170], [%rd32], 16;

	// end inline asm
	mov.u32 	%r595, %r30;
	bra.uni 	$L__BB0_45;
$L__BB0_9:
	setp.lt.s32 	%p39, %r109, 128;
	mov.f32 	%f125, 0f00000000;
	mov.f32 	%f126, %f125;
	mov.f32 	%f127, %f125;
	mov.f32 	%f128, %f125;
	mov.f32 	%f129, %f125;
	mov.f32 	%f130, %f125;
	mov.f32 	%f131, %f125;
	mov.f32 	%f132, %f125;
	@%p39 bra 	$L__BB0_68;
	shr.s32 	%r286, %r110, 31;
	shr.u32 	%r287, %r286, 25;
	add.s32 	%r288, %r110, %r287;
	shr.s32 	%r289, %r288, 7;
	add.s32 	%r290, %r7, %r8;
	shr.u32 	%r291, %r290, 7;
	mad.lo.s32 	%r292, %r6, %r289, %r291;
	mul.lo.s32 	%r38, %r292, %r12;
	shl.b32 	%r293, %r3, 1;
	and.b32  	%r294, %r293, 48;
	shl.b32 	%r295, %r3, 7;
	and.b32  	%r296, %r295, 896;
	shl.b32 	%r297, %r3, 6;
	and.b32  	%r298, %r297, 6144;
	or.b32  	%r299, %r298, %r296;
	or.b32  	%r300, %r299, %r294;
	shr.u32 	%r301, %r296, 3;
	xor.b32  	%r39, %r301, %r300;
	or.b32  	%r302, %r300, 64;
	xor.b32  	%r40, %r301, %r302;
	or.b32  	%r303, %r300, 1024;
	xor.b32  	%r41, %r301, %r303;
	or.b32  	%r304, %r300, 1088;
	xor.b32  	%r42, %r301, %r304;
	shl.b32 	%r43, %r130, 5;
	shl.b32 	%r44, %r130, 6;
	mul.lo.s32 	%r45, %r130, 48;
	mov.b32 	%r609, 3;
	mov.b32 	%r599, 0;
	mov.f32 	%f125, 0f00000000;
	mov.u32 	%r600, %r599;
$L__BB0_11:
	setp.ge.s32 	%p40, %r13, %r108;
	mul.hi.u32 	%r308, %r599, -1431655765;
	shr.u32 	%r309, %r308, 1;
	mul.lo.s32 	%r310, %r309, 3;
	sub.s32 	%r70, %r599, %r310;
	shl.b32 	%r311, %r70, 3;
	mov.u32 	%r312, _ZZ24fused_moe_w8a8_mb_kernelILi16ELi32ELi16ELi4ELi1ELi4ELi3EEvPK13__nv_fp8_e4m3PKfS2_S4_P13__nv_bfloat16PKiS8_S8_iiiiE3bar;
	add.s32 	%r306, %r312, %r311;
	// begin inline asm
	{
.reg .pred                P1;
WAIT:
mbarrier.try_wait.parity.shared.b64 P1, [%r306], %r600;
@!P1                       bra.uni WAIT;
}

	// end inline asm
	@%p40 bra 	$L__BB0_13;
	mad.lo.s32 	%r313, %r13, %r12, %r599;
	mul.wide.s32 	%rd79, %r313, 4;
	add.s64 	%rd80, %rd1, %rd79;
	ld.global.nc.f32 	%f135, [%rd80];
$L__BB0_13:
	setp.ge.s32 	%p41, %r14, %r108;
	@%p41 bra 	$L__BB0_15;
	mad.lo.s32 	%r314, %r14, %r12, %r599;
	mul.wide.s32 	%rd81, %r314, 4;
	add.s64 	%rd82, %rd1, %rd81;
	ld.global.nc.f32 	%f136, [%rd82];
$L__BB0_15:
	ld.param.u64 	%rd145, [_Z24fused_moe_w8a8_mb_kernelILi16ELi32ELi16ELi4ELi1ELi4ELi3EEvPK13__nv_fp8_e4m3PKfS2_S4_P13__nv_bfloat16PKiS8_S8_iiii_param_3];
	setp.lt.s32 	%p42, %r14, %r108;
	setp.lt.s32 	%p43, %r13, %r108;
	add.s32 	%r423, %r599, %r38;
	cvta.to.global.u64 	%rd83, %rd145;
	mul.wide.s32 	%rd84, %r423, 4;
	add.s64 	%rd85, %rd83, %rd84;
	ld.global.nc.f32 	%f98, [%rd85];
	shl.b32 	%r424, %r70, 11;
	shl.b32 	%r425, %r70, 13;
	shl.b32 	%r426, %r3, 7;
	and.b32  	%r427, %r426, 1920;
	and.b32  	%r428, %r3, 16;
	or.b32  	%r429, %r427, %r428;
	shl.b32 	%r430, %r3, 4;
	and.b32  	%r431, %r430, 112;
	xor.b32  	%r432, %r431, %r429;
	or.b32  	%r433, %r424, %r432;
	mov.u32 	%r434, _ZZ24fused_moe_w8a8_mb_kernelILi16ELi32ELi16ELi4ELi1ELi4ELi3EEvPK13__nv_fp8_e4m3PKfS2_S4_P13__nv_bfloat16PKiS8_S8_iiiiE3s_x;
	add.s32 	%r349, %r434, %r433;
	// begin inline asm
	ldmatrix.sync.aligned.m8n8.x4.shared.b16 {%r315, %r316, %r317, %r318}, [%r349];
	// end inline asm
	or.b32  	%r435, %r429, 32;
	xor.b32  	%r436, %r431, %r435;
	or.b32  	%r437, %r424, %r436;
	add.s32 	%r354, %r434, %r437;
	// begin inline asm
	ldmatrix.sync.aligned.m8n8.x4.shared.b16 {%r320, %r321, %r322, %r323}, [%r354];
	// end inline asm
	or.b32  	%r438, %r425, %r39;
	mov.u32 	%r439, _ZZ24fused_moe_w8a8_mb_kernelILi16ELi32ELi16ELi4ELi1ELi4ELi3EEvPK13__nv_fp8_e4m3PKfS2_S4_P13__nv_bfloat16PKiS8_S8_iiiiE3s_w;
	add.s32 	%r329, %r439, %r438;
	// begin inline asm
	ldmatrix.sync.aligned.m8n8.x4.shared.b16 {%r325, %r326, %r327, %r328}, [%r329];
	// end inline asm
	or.b32  	%r440, %r429, 64;
	xor.b32  	%r441, %r431, %r440;
	or.b32  	%r442, %r424, %r441;
	add.s32 	%r364, %r434, %r442;
	// begin inline asm
	ldmatrix.sync.aligned.m8n8.x4.shared.b16 {%r330, %r331, %r332, %r333}, [%r364];
	// end inline asm
	or.b32  	%r443, %r429, 96;
	xor.b32  	%r444, %r431, %r443;
	or.b32  	%r445, %r424, %r444;
	add.s32 	%r369, %r434, %r445;
	// begin inline asm
	ldmatrix.sync.aligned.m8n8.x4.shared.b16 {%r335, %r336, %r337, %r338}, [%r369];
	// end inline asm
	or.b32  	%r446, %r425, %r40;
	add.s32 	%r344, %r439, %r446;
	// begin inline asm
	ldmatrix.sync.aligned.m8n8.x4.shared.b16 {%r340, %r341, %r342, %r343}, [%r344];
	// end inline asm
	// begin inline asm
	ldmatrix.sync.aligned.m8n8.x4.shared.b16 {%r345, %r346, %r347, %r348}, [%r349];
	// end inline asm
	// begin inline asm
	ldmatrix.sync.aligned.m8n8.x4.shared.b16 {%r350, %r351, %r352, %r353}, [%r354];
	// end inline asm
	or.b32  	%r447, %r425, %r41;
	add.s32 	%r359, %r439, %r447;
	// begin inline asm
	ldmatrix.sync.aligned.m8n8.x4.shared.b16 {%r355, %r356, %r357, %r358}, [%r359];
	// end inline asm
	// begin inline asm
	ldmatrix.sync.aligned.m8n8.x4.shared.b16 {%r360, %r361, %r362, %r363}, [%r364];
	// end inline asm
	// begin inline asm
	ldmatrix.sync.aligned.m8n8.x4.shared.b16 {%r365, %r366, %r367, %r368}, [%r369];
	// end inline asm
	or.b32  	%r448, %r425, %r42;
	add.s32 	%r374, %r439, %r448;
	// begin inline asm
	ldmatrix.sync.aligned.m8n8.x4.shared.b16 {%r370, %r371, %r372, %r373}, [%r374];
	// end inline asm
	mul.f32 	%f99, %f135, %f98;
	mul.f32 	%f100, %f136, %f98;
	mov.f32 	%f74, 0f00000000;
	mov.f32 	%f42, %f74;
	mov.f32 	%f43, %f74;
	mov.f32 	%f44, %f74;
	mov.f32 	%f45, %f74;
	// begin inline asm
	mma.sync.aligned.m16n8k32.row.col.f32.e4m3.e4m3.f32 {%f42, %f43, %f44, %f45}, {%r345, %r346, %r347, %r348}, {%r325, %r326}, {%f42, %f43, %f44, %f45};
	// end inline asm
	// begin inline asm
	mma.sync.aligned.m16n8k32.row.col.f32.e4m3.e4m3.f32 {%f42, %f43, %f44, %f45}, {%r350, %r351, %r352, %r353}, {%r327, %r328}, {%f42, %f43, %f44, %f45};
	// end inline asm
	// begin inline asm
	mma.sync.aligned.m16n8k32.row.col.f32.e4m3.e4m3.f32 {%f42, %f43, %f44, %f45}, {%r360, %r361, %r362, %r363}, {%r340, %r341}, {%f42, %f43, %f44, %f45};
	// end inline asm
	// begin inline asm
	mma.sync.aligned.m16n8k32.row.col.f32.e4m3.e4m3.f32 {%f42, %f43, %f44, %f45}, {%r365, %r366, %r367, %r368}, {%r342, %r343}, {%f42, %f43, %f44, %f45};
	// end inline asm
	fma.rn.f32 	%f101, %f99, %f42, %f132;
	fma.rn.f32 	%f102, %f99, %f43, %f131;
	selp.f32 	%f131, %f102, %f131, %p43;
	selp.f32 	%f132, %f101, %f132, %p43;
	fma.rn.f32 	%f103, %f100, %f44, %f130;
	fma.rn.f32 	%f104, %f100, %f45, %f129;
	selp.f32 	%f129, %f104, %f129, %p42;
	selp.f32 	%f130, %f103, %f130, %p42;
	mov.f32 	%f75, %f74;
	mov.f32 	%f76, %f74;
	mov.f32 	%f77, %f74;
	// begin inline asm
	mma.sync.aligned.m16n8k32.row.col.f32.e4m3.e4m3.f32 {%f74, %f75, %f76, %f77}, {%r345, %r346, %r347, %r348}, {%r355, %r356}, {%f74, %f75, %f76, %f77};
	// end inline asm
	// begin inline asm
	mma.sync.aligned.m16n8k32.row.col.f32.e4m3.e4m3.f32 {%f74, %f75, %f76, %f77}, {%r350, %r351, %r352, %r353}, {%r357, %r358}, {%f74, %f75, %f76, %f77};
	// end inline asm
	// begin inline asm
	mma.sync.aligned.m16n8k32.row.col.f32.e4m3.e4m3.f32 {%f74, %f75, %f76, %f77}, {%r360, %r361, %r362, %r363}, {%r370, %r371}, {%f74, %f75, %f76, %f77};
	// end inline asm
	// begin inline asm
	mma.sync.aligned.m16n8k32.row.col.f32.e4m3.e4m3.f32 {%f74, %f75, %f76, %f77}, {%r365, %r366, %r367, %r368}, {%r372, %r373}, {%f74, %f75, %f76, %f77};
	// end inline asm
	fma.rn.f32 	%f105, %f99, %f74, %f128;
	fma.rn.f32 	%f106, %f99, %f75, %f127;
	selp.f32 	%f127, %f106, %f127, %p43;
	selp.f32 	%f128, %f105, %f128, %p43;
	fma.rn.f32 	%f107, %f100, %f76, %f126;
	fma.rn.f32 	%f108, %f100, %f77, %f125;
	selp.f32 	%f125, %f108, %f125, %p42;
	selp.f32 	%f126, %f107, %f126, %p42;
	setp.ge.s32 	%p44, %r609, %r12;
	@%p44 bra 	$L__BB0_67;
	and.b32  	%r71, %r27, 112;
	and.b32  	%r72, %r19, 112;
	and.b32  	%r73, %r16, 112;
	setp.gt.u32 	%p45, %r15, 511;
	bar.sync 	0;
	shl.b32 	%r74, %r609, 7;
	mul.hi.s32 	%r449, %r609, 1431655766;
	shr.u32 	%r450, %r449, 31;
	add.s32 	%r451, %r449, %r450;
	mul.lo.s32 	%r452, %r451, 3;
	sub.s32 	%r75, %r609, %r452;
	@%p45 bra 	$L__BB0_24;
	setp.eq.s32 	%p46, %r22, 3;
	shl.b32 	%r76, %r75, 13;
	mov.u32 	%r602, %r16;
	@%p46 bra 	$L__BB0_21;
	setp.eq.s32 	%p47, %r22, 0;
	add.s32 	%r454, %r74, %r73;
	add.s32 	%r455, %r76, %r24;
	add.s32 	%r453, %r439, %r455;
	cvt.s64.s32 	%rd87, %r454;
	add.s64 	%rd88, %rd4, %rd87;
	add.s64 	%rd86, %rd3, %rd88;
	// begin inline asm
	cp.async.cg.shared.global.L2::256B [%r453], [%rd86], 16;

	// end inline asm
	mov.u32 	%r602, %r19;
	@%p47 bra 	$L__BB0_21;
	setp.eq.s32 	%p48, %r22, 1;
	add.s32 	%r458, %r74, %r72;
	add.s32 	%r459, %r76, %r26;
	add.s32 	%r457, %r439, %r459;
	cvt.s64.s32 	%rd90, %r458;
	add.s64 	%rd91, %rd5, %rd90;
	add.s64 	%rd89, %rd3, %rd91;
	// begin inline asm
	cp.async.cg.shared.global.L2::256B [%r457], [%rd89], 16;

	// end inline asm
	mov.u32 	%r602, %r27;
	@%p48 bra 	$L__BB0_21;
	add.s32 	%r462, %r74, %r71;
	add.s32 	%r463, %r76, %r29;
	add.s32 	%r461, %r439, %r463;
	cvt.s64.s32 	%rd93, %r462;
	add.s64 	%rd94, %rd6, %rd93;
	add.s64 	%rd92, %rd3, %rd94;
	// begin inline asm
	cp.async.cg.shared.global.L2::256B [%r461], [%rd92], 16;

	// end inline asm
	mov.u32 	%r602, %r30;
$L__BB0_21:
	setp.lt.u32 	%p49, %r20, 3;
	@%p49 bra 	$L__BB0_24;
	add.s32 	%r606, %r43, %r602;
	add.s32 	%r605, %r45, %r602;
	add.s32 	%r604, %r18, %r602;
$L__BB0_23:
	shr.u32 	%r469, %r602, 7;
	add.s32 	%r470, %r17, %r469;
	and.b32  	%r471, %r602, 112;
	add.s32 	%r472, %r74, %r471;
	shr.u32 	%r473, %r602, 3;
	and.b32  	%r474, %r473, 112;
	xor.b32  	%r475, %r474, %r602;
	add.s32 	%r476, %r76, %r475;
	mov.u32 	%r477, _ZZ24fused_moe_w8a8_mb_kernelILi16ELi32ELi16ELi4ELi1ELi4ELi3EEvPK13__nv_fp8_e4m3PKfS2_S4_P13__nv_bfloat16PKiS8_S8_iiiiE3s_w;
	add.s32 	%r465, %r477, %r476;
	mul.lo.s32 	%r478, %r470, %r109;
	cvt.s64.s32 	%rd99, %r478;
	cvt.s64.s32 	%rd100, %r472;
	add.s64 	%rd101, %rd99, %rd100;
	add.s64 	%rd95, %rd3, %rd101;
	// begin inline asm
	cp.async.cg.shared.global.L2::256B [%r465], [%rd95], 16;

	// end inline asm
	add.s32 	%r479, %r602, %r18;
	shr.u32 	%r480, %r604, 7;
	add.s32 	%r481, %r17, %r480;
	and.b32  	%r482, %r604, 112;
	add.s32 	%r483, %r74, %r482;
	shr.u32 	%r484, %r604, 3;
	and.b32  	%r485, %r484, 112;
	xor.b32  	%r486, %r485, %r604;
	add.s32 	%r487, %r76, %r486;
	add.s32 	%r466, %r477, %r487;
	mul.lo.s32 	%r488, %r481, %r109;
	cvt.s64.s32 	%rd102, %r488;
	cvt.s64.s32 	%rd103, %r483;
	add.s64 	%rd104, %rd102, %rd103;
	add.s64 	%rd96, %rd3, %rd104;
	// begin inline asm
	cp.async.cg.shared.global.L2::256B [%r466], [%rd96], 16;

	// end inline asm
	add.s32 	%r489, %r479, %r18;
	shr.u32 	%r490, %r606, 7;
	add.s32 	%r491, %r17, %r490;
	and.b32  	%r492, %r606, 112;
	add.s32 	%r493, %r74, %r492;
	shr.u32 	%r494, %r606, 3;
	and.b32  	%r495, %r494, 112;
	xor.b32  	%r496, %r495, %r606;
	add.s32 	%r497, %r76, %r496;
	add.s32 	%r467, %r477, %r497;
	mul.lo.s32 	%r498, %r491, %r109;
	cvt.s64.s32 	%rd105, %r498;
	cvt.s64.s32 	%rd106, %r493;
	add.s64 	%rd107, %rd105, %rd106;
	add.s64 	%rd97, %rd3, %rd107;
	// begin inline asm
	cp.async.cg.shared.global.L2::256B [%r467], [%rd97], 16;

	// end inline asm
	add.s32 	%r499, %r489, %r18;
	shr.u32 	%r500, %r605, 7;
	add.s32 	%r501, %r17, %r500;
	and.b32  	%r502, %r605, 112;
	add.s32 	%r503, %r74, %r502;
	shr.u32 	%r504, %r605, 3;
	and.b32  	%r505, %r504, 112;
	xor.b32  	%r506, %r505, %r605;
	add.s32 	%r507, %r76, %r506;
	add.s32 	%r468, %r477, %r507;
	mul.lo.s32 	%r508, %r501, %r109;
	cvt.s64.s32 	%rd108, %r508;
	cvt.s64.s32 	%rd109, %r503;
	add.s64 	%rd110, %rd108, %rd109;
	add.s64 	%rd98, %rd3, %rd110;
	// begin inline asm
	cp.async.cg.shared.global.L2::256B [%r468], [%rd98], 16;

	// end inline asm
	add.s32 	%r602, %r499, %r18;
	add.s32 	%r606, %r606, %r44;
	add.s32 	%r605, %r605, %r44;
	add.s32 	%r604, %r604, %r44;
	setp.lt.u32 	%p50, %r602, 8192;
	@%p50 bra 	$L__BB0_23;
$L__BB0_24:
	setp.gt.u32 	%p51, %r15, 127;
	@%p51 bra 	$L__BB0_44;
	setp.eq.s32 	%p52, %r31, 0;
	shl.b32 	%r81, %r75, 11;
	mov.u32 	%r603, %r16;
	@%p52 bra 	$L__BB0_34;
	shr.u32 	%r509, %r15, 1;
	and.b32  	%r510, %r509, 60;
	setp.lt.u32 	%p53, %r15, 64;
	selp.b32 	%r511, %r13, %r14, %p53;
	shfl.sync.idx.b32	%r82|%p54, %r511, %r510, 31, -1;
	setp.ge.s32 	%p55, %r82, %r108;
	@%p55 bra 	$L__BB0_28;
	add.s32 	%r513, %r74, %r73;
	add.s32 	%r514, %r81, %r24;
	mov.u32 	%r515, _ZZ24fused_moe_w8a8_mb_kernelILi16ELi32ELi16ELi4ELi1ELi4ELi3EEvPK13__nv_fp8_e4m3PKfS2_S4_P13__nv_bfloat16PKiS8_S8_iiiiE3s_x;
	add.s32 	%r512, %r515, %r514;
	mul.lo.s32 	%r516, %r82, %r109;
	cvt.s64.s32 	%rd112, %r516;
	cvt.s64.s32 	%rd113, %r513;
	add.s64 	%rd114, %rd112, %rd113;
	add.s64 	%rd111, %rd10, %rd114;
	// begin inline asm
	cp.async.cg.shared.global.L2::256B [%r512], [%rd111], 16;

	// end inline asm
$L__BB0_28:
	setp.eq.s32 	%p56, %r31, 1;
	mov.u32 	%r603, %r19;
	@%p56 bra 	$L__BB0_34;
	shr.u32 	%r517, %r19, 5;
	and.b32  	%r518, %r517, 60;
	setp.lt.u32 	%p57, %r19, 1024;
	selp.b32 	%r519, %r13, %r14, %p57;
	shfl.sync.idx.b32	%r83|%p58, %r519, %r518, 31, -1;
	setp.ge.s32 	%p59, %r83, %r108;
	@%p59 bra 	$L__BB0_31;
	add.s32 	%r521, %r74, %r72;
	add.s32 	%r522, %r81, %r26;
	mov.u32 	%r523, _ZZ24fused_moe_w8a8_mb_kernelILi16ELi32ELi16ELi4ELi1ELi4ELi3EEvPK13__nv_fp8_e4m3PKfS2_S4_P13__nv_bfloat16PKiS8_S8_iiiiE3s_x;
	add.s32 	%r520, %r523, %r522;
	mul.lo.s32 	%r524, %r83, %r109;
	cvt.s64.s32 	%rd116, %r524;
	cvt.s64.s32 	%rd117, %r521;
	add.s64 	%rd118, %rd116, %rd117;
	add.s64 	%rd115, %rd10, %rd118;
	// begin inline asm
	cp.async.cg.shared.global.L2::256B [%r520], [%rd115], 16;

	// end inline asm
$L__BB0_31:
	setp.eq.s32 	%p60, %r31, 2;
	mov.u32 	%r603, %r27;
	@%p60 bra 	$L__BB0_34;
	shr.u32 	%r525, %r27, 5;
	and.b32  	%r526, %r525, 60;
	setp.lt.u32 	%p61, %r27, 1024;
	selp.b32 	%r527, %r13, %r14, %p61;
	shfl.sync.idx.b32	%r84|%p62, %r527, %r526, 31, -1;
	setp.ge.s32 	%p63, %r84, %r108;
	mov.u32 	%r603, %r30;
	@%p63 bra 	$L__BB0_34;
	add.s32 	%r529, %r74, %r71;
	add.s32 	%r530, %r81, %r29;
	mov.u32 	%r531, _ZZ24fused_moe_w8a8_mb_kernelILi16ELi32ELi16ELi4ELi1ELi4ELi3EEvPK13__nv_fp8_e4m3PKfS2_S4_P13__nv_bfloat16PKiS8_S8_iiiiE3s_x;
	add.s32 	%r528, %r531, %r530;
	mul.lo.s32 	%r532, %r84, %r109;
	cvt.s64.s32 	%rd120, %r532;
	cvt.s64.s32 	%rd121, %r529;
	add.s64 	%rd122, %rd120, %rd121;
	add.s64 	%rd119, %rd10, %rd122;
	// begin inline asm
	cp.async.cg.shared.global.L2::256B [%r528], [%rd119], 16;

	// end inline asm
	mov.u32 	%r603, %r30;
$L__BB0_34:
	setp.lt.u32 	%p64, %r21, 3;
	@%p64 bra 	$L__BB0_44;
$L__BB0_35:
	setp.lt.u32 	%p65, %r603, 1024;
	selp.b32 	%r533, %r13, %r14, %p65;
	shr.u32 	%r534, %r603, 5;
	and.b32  	%r535, %r534, 60;
	shfl.sync.idx.b32	%r95|%p66, %r533, %r535, 31, -1;
	setp.ge.s32 	%p67, %r95, %r108;
	@%p67 bra 	$L__BB0_37;
	shr.u32 	%r537, %r603, 3;
	and.b32  	%r538, %r537, 112;
	xor.b32  	%r539, %r538, %r603;
	and.b32  	%r540, %r603, 112;
	add.s32 	%r541, %r74, %r540;
	add.s32 	%r542, %r81, %r539;
	mov.u32 	%r543, _ZZ24fused_moe_w8a8_mb_kernelILi16ELi32ELi16ELi4ELi1ELi4ELi3EEvPK13__nv_fp8_e4m3PKfS2_S4_P13__nv_bfloat16PKiS8_S8_iiiiE3s_x;
	add.s32 	%r536, %r543, %r542;
	mul.lo.s32 	%r544, %r95, %r109;
	cvt.s64.s32 	%rd124, %r544;
	cvt.s64.s32 	%rd125, %r541;
	add.s64 	%rd126, %rd124, %rd125;
	add.s64 	%rd123, %rd10, %rd126;
	// begin inline asm
	cp.async.cg.shared.global.L2::256B [%r536], [%rd123], 16;

	// end inline asm
$L__BB0_37:
	add.s32 	%r96, %r603, %r18;
	setp.lt.u32 	%p68, %r96, 1024;
	selp.b32 	%r545, %r13, %r14, %p68;
	shr.u32 	%r546, %r96, 5;
	and.b32  	%r547, %r546, 60;
	shfl.sync.idx.b32	%r97|%p69, %r545, %r547, 31, -1;
	setp.ge.s32 	%p70, %r97, %r108;
	@%p70 bra 	$L__BB0_39;
	shr.u32 	%r549, %r96, 3;
	and.b32  	%r550, %r549, 112;
	xor.b32  	%r551, %r550, %r96;
	and.b32  	%r552, %r96, 112;
	add.s32 	%r553, %r74, %r552;
	add.s32 	%r554, %r81, %r551;
	mov.u32 	%r555, _ZZ24fused_moe_w8a8_mb_kernelILi16ELi32ELi16ELi4ELi1ELi4ELi3EEvPK13__nv_fp8_e4m3PKfS2_S4_P13__nv_bfloat16PKiS8_S8_iiiiE3s_x;
	add.s32 	%r548, %r555, %r554;
	mul.lo.s32 	%r556, %r97, %r109;
	cvt.s64.s32 	%rd128, %r556;
	cvt.s64.s32 	%rd129, %r553;
	add.s64 	%rd130, %rd128, %rd129;
	add.s64 	%rd127, %rd10, %rd130;
	// begin inline asm
	cp.async.cg.shared.global.L2::256B [%r548], [%rd127], 16;

	// end inline asm
$L__BB0_39:
	add.s32 	%r98, %r96, %r18;
	setp.lt.u32 	%p71, %r98, 1024;
	selp.b32 	%r557, %r13, %r14, %p71;
	shr.u32 	%r558, %r98, 5;
	and.b32  	%r559, %r558, 60;
	shfl.sync.idx.b32	%r99|%p72, %r557, %r559, 31, -1;
	setp.ge.s32 	%p73, %r99, %r108;
	@%p73 bra 	$L__BB0_41;
	shr.u32 	%r561, %r98, 3;
	and.b32  	%r562, %r561, 112;
	xor.b32  	%r563, %r562, %r98;
	and.b32  	%r564, %r98, 112;
	add.s32 	%r565, %r74, %r564;
	add.s32 	%r566, %r81, %r563;
	mov.u32 	%r567, _ZZ24fused_moe_w8a8_mb_kernelILi16ELi32ELi16ELi4ELi1ELi4ELi3EEvPK13__nv_fp8_e4m3PKfS2_S4_P13__nv_bfloat16PKiS8_S8_iiiiE3s_x;
	add.s32 	%r560, %r567, %r566;
	mul.lo.s32 	%r568, %r99, %r109;
	cvt.s64.s32 	%rd132, %r568;
	cvt.s64.s32 	%rd133, %r565;
	add.s64 	%rd134, %rd132, %rd133;
	add.s64 	%rd131, %rd10, %rd134;
	// begin inline asm
	cp.async.cg.shared.global.L2::256B [%r560], [%rd131], 16;

	// end inline asm
$L__BB0_41:
	add.s32 	%r100, %r98, %r18;
	setp.lt.u32 	%p74, %r100, 1024;
	selp.b32 	%r569, %r13, %r14, %p74;
	shr.u32 	%r570, %r100, 5;
	and.b32  	%r571, %r570, 60;
	shfl.sync.idx.b32	%r101|%p75, %r569, %r571, 31, -1;
	setp.ge.s32 	%p76, %r101, %r108;
	@%p76 bra 	$L__BB0_43;
	shr.u32 	%r573, %r100, 3;
	and.b32  	%r574, %r573, 112;
	xor.b32  	%r575, %r574, %r100;
	and.b32  	%r576, %r100, 112;
	add.s32 	%r577, %r74, %r576;
	add.s32 	%r578, %r81, %r575;
	mov.u32 	%r579, _ZZ24fused_moe_w8a8_mb_kernelILi16ELi32ELi16ELi4ELi1ELi4ELi3EEvPK13__nv_fp8_e4m3PKfS2_S4_P13__nv_bfloat16PKiS8_S8_iiiiE3s_x;
	add.s32 	%r572, %r579, %r578;
	mul.lo.s32 	%r580, %r101, %r109;
	cvt.s64.s32 	%rd136, %r580;
	cvt.s64.s32 	%rd137, %r577;
	add.s64 	%rd138, %rd136, %rd137;
	add.s64 	%rd135, %rd10, %rd138;
	// begin inline asm
	cp.async.cg.shared.global.L2::256B [%r572], [%rd135], 16;

	// end inline asm
$L__BB0_43:
	add.s32 	%r603, %r100, %r18;
	setp.lt.u32 	%p77, %r603, 2048;
	@%p77 bra 	$L__BB0_35;
$L__BB0_44:
	shl.b32 	%r582, %r75, 3;
	mov.u32 	%r583, _ZZ24fused_moe_w8a8_mb_kernelILi16ELi32ELi16ELi4ELi1ELi4ELi3EEvPK13__nv_fp8_e4m3PKfS2_S4_P13__nv_bfloat16PKiS8_S8_iiiiE3bar;
	add.s32 	%r581, %r583, %r582;
	// begin inline asm
	cp.async.mbarrier.arrive.noinc.shared.b64 [%r581];

	// end inline asm
	add.s32 	%r609, %r609, 1;
	bra.uni 	$L__BB0_67;
$L__BB0_45:
	setp.lt.u32 	%p12, %r20, 3;
	@%p12 bra 	$L__BB0_46;
	bra.uni 	$L__BB0_77;
$L__BB0_46:
	setp.gt.u32 	%p14, %r15, 127;
	@%p14 bra 	$L__BB0_66;
	setp.eq.s32 	%p15, %r31, 0;
	shl.b32 	%r50, %r594, 11;
	mov.u32 	%r596, %r16;
	@%p15 bra 	$L__BB0_56;
	shfl.sync.idx.b32	%r51|%p16, %r32, %r33, 31, -1;
	setp.ge.s32 	%p17, %r51, %r108;
	@%p17 bra 	$L__BB0_50;
	add.s32 	%r219, %r47, %r23;
	add.s32 	%r220, %r50, %r24;
	mov.u32 	%r221, _ZZ24fused_moe_w8a8_mb_kernelILi16ELi32ELi16ELi4ELi1ELi4ELi3EEvPK13__nv_fp8_e4m3PKfS2_S4_P13__nv_bfloat16PKiS8_S8_iiiiE3s_x;
	add.s32 	%r218, %r221, %r220;
	mul.lo.s32 	%r222, %r51, %r109;
	cvt.s64.s32 	%rd52, %r222;
	cvt.u64.u32 	%rd53, %r219;
	add.s64 	%rd54, %rd52, %rd53;
	add.s64 	%rd51, %rd10, %rd54;
	// begin inline asm
	cp.async.cg.shared.global.L2::256B [%r218], [%rd51], 16;

	// end inline asm
$L__BB0_50:
	setp.eq.s32 	%p18, %r31, 1;
	mov.u32 	%r596, %r19;
	@%p18 bra 	$L__BB0_56;
	shfl.sync.idx.b32	%r52|%p19, %r34, %r35, 31, -1;
	setp.ge.s32 	%p20, %r52, %r108;
	@%p20 bra 	$L__BB0_53;
	add.s32 	%r224, %r47, %r25;
	add.s32 	%r225, %r50, %r26;
	mov.u32 	%r226, _ZZ24fused_moe_w8a8_mb_kernelILi16ELi32ELi16ELi4ELi1ELi4ELi3EEvPK13__nv_fp8_e4m3PKfS2_S4_P13__nv_bfloat16PKiS8_S8_iiiiE3s_x;
	add.s32 	%r223, %r226, %r225;
	mul.lo.s32 	%r227, %r52, %r109;
	cvt.s64.s32 	%rd56, %r227;
	cvt.u64.u32 	%rd57, %r224;
	add.s64 	%rd58, %rd56, %rd57;
	add.s64 	%rd55, %rd10, %rd58;
	// begin inline asm
	cp.async.cg.shared.global.L2::256B [%r223], [%rd55], 16;

	// end inline asm
$L__BB0_53:
	setp.eq.s32 	%p21, %r31, 2;
	mov.u32 	%r596, %r27;
	@%p21 bra 	$L__BB0_56;
	shfl.sync.idx.b32	%r53|%p22, %r36, %r37, 31, -1;
	setp.ge.s32 	%p23, %r53, %r108;
	mov.u32 	%r596, %r30;
	@%p23 bra 	$L__BB0_56;
	add.s32 	%r229, %r47, %r28;
	add.s32 	%r230, %r50, %r29;
	mov.u32 	%r231, _ZZ24fused_moe_w8a8_mb_kernelILi16ELi32ELi16ELi4ELi1ELi4ELi3EEvPK13__nv_fp8_e4m3PKfS2_S4_P13__nv_bfloat16PKiS8_S8_iiiiE3s_x;
	add.s32 	%r228, %r231, %r230;
	mul.lo.s32 	%r232, %r53, %r109;
	cvt.s64.s32 	%rd60, %r232;
	cvt.u64.u32 	%rd61, %r229;
	add.s64 	%rd62, %rd60, %rd61;
	add.s64 	%rd59, %rd10, %rd62;
	// begin inline asm
	cp.async.cg.shared.global.L2::256B [%r228], [%rd59], 16;

	// end inline asm
	mov.u32 	%r596, %r30;
$L__BB0_56:
	setp.lt.u32 	%p24, %r21, 3;
	@%p24 bra 	$L__BB0_66;
$L__BB0_57:
	setp.lt.u32 	%p25, %r596, 1024;
	selp.b32 	%r233, %r13, %r14, %p25;
	shr.u32 	%r234, %r596, 5;
	and.b32  	%r235, %r234, 60;
	shfl.sync.idx.b32	%r58|%p26, %r233, %r235, 31, -1;
	setp.ge.s32 	%p27, %r58, %r108;
	@%p27 bra 	$L__BB0_59;
	shr.u32 	%r237, %r596, 3;
	and.b32  	%r238, %r237, 112;
	xor.b32  	%r239, %r238, %r596;
	and.b32  	%r240, %r596, 112;
	add.s32 	%r241, %r47, %r240;
	add.s32 	%r242, %r50, %r239;
	mov.u32 	%r243, _ZZ24fused_moe_w8a8_mb_kernelILi16ELi32ELi16ELi4ELi1ELi4ELi3EEvPK13__nv_fp8_e4m3PKfS2_S4_P13__nv_bfloat16PKiS8_S8_iiiiE3s_x;
	add.s32 	%r236, %r243, %r242;
	mul.lo.s32 	%r244, %r58, %r109;
	cvt.s64.s32 	%rd64, %r244;
	cvt.u64.u32 	%rd65, %r241;
	add.s64 	%rd66, %rd64, %rd65;
	add.s64 	%rd63, %rd10, %rd66;
	// begin inline asm
	cp.async.cg.shared.global.L2::256B [%r236], [%rd63], 16;

	// end inline asm
$L__BB0_59:
	add.s32 	%r59, %r596, %r18;
	setp.lt.u32 	%p28, %r59, 1024;
	selp.b32 	%r245, %r13, %r14, %p28;
	shr.u32 	%r246, %r59, 5;
	and.b32  	%r247, %r246, 60;
	shfl.sync.idx.b32	%r60|%p29, %r245, %r247, 31, -1;
	setp.ge.s32 	%p30, %r60, %r108;
	@%p30 bra 	$L__BB0_61;
	shr.u32 	%r249, %r59, 3;
	and.b32  	%r250, %r249, 112;
	xor.b32  	%r251, %r250, %r59;
	and.b32  	%r252, %r59, 112;
	add.s32 	%r253, %r47, %r252;
	add.s32 	%r254, %r50, %r251;
	mov.u32 	%r255, _ZZ24fused_moe_w8a8_mb_kernelILi16ELi32ELi16ELi4ELi1ELi4ELi3EEvPK13__nv_fp8_e4m3PKfS2_S4_P13__nv_bfloat16PKiS8_S8_iiiiE3s_x;
	add.s32 	%r248, %r255, %r254;
	mul.lo.s32 	%r256, %r60, %r109;
	cvt.s64.s32 	%rd68, %r256;
	cvt.u64.u32 	%rd69, %r253;
	add.s64 	%rd70, %rd68, %rd69;
	add.s64 	%rd67, %rd10, %rd70;
	// begin inline asm
	cp.async.cg.shared.global.L2::256B [%r248], [%rd67], 16;

	// end inline asm
$L__BB0_61:
	add.s32 	%r61, %r59, %r18;
	setp.lt.u32 	%p31, %r61, 1024;
	selp.b32 	%r257, %r13, %r14, %p31;
	shr.u32 	%r258, %r61, 5;
	and.b32  	%r259, %r258, 60;
	shfl.sync.idx.b32	%r62|%p32, %r257, %r259, 31, -1;
	setp.ge.s32 	%p33, %r62, %r108;
	@%p33 bra 	$L__BB0_63;
	shr.u32 	%r261, %r61, 3;
	and.b32  	%r262, %r261, 112;
	xor.b32  	%r263, %r262, %r61;
	and.b32  	%r264, %r61, 112;
	add.s32 	%r265, %r47, %r264;
	add.s32 	%r266, %r50, %r263;
	mov.u32 	%r267, _ZZ24fused_moe_w8a8_mb_kernelILi16ELi32ELi16ELi4ELi1ELi4ELi3EEvPK13__nv_fp8_e4m3PKfS2_S4_P13__nv_bfloat16PKiS8_S8_iiiiE3s_x;
	add.s32 	%r260, %r267, %r266;
	mul.lo.s32 	%r268, %r62, %r109;
	cvt.s64.s32 	%rd72, %r268;
	cvt.u64.u32 	%rd73, %r265;
	add.s64 	%rd74, %rd72, %rd73;
	add.s64 	%rd71, %rd10, %rd74;
	// begin inline asm
	cp.async.cg.shared.global.L2::256B [%r260], [%rd71], 16;

	// end inline asm
$L__BB0_63:
	add.s32 	%r63, %r61, %r18;
	setp.lt.u32 	%p34, %r63, 1024;
	selp.b32 	%r269, %r13, %r14, %p34;
	shr.u32 	%r270, %r63, 5;
	and.b32  	%r271, %r270, 60;
	shfl.sync.idx.b32	%r64|%p35, %r269, %r271, 31, -1;
	setp.ge.s32 	%p36, %r64, %r108;
	@%p36 bra 	$L__BB0_65;
	shr.u32 	%r273, %r63, 3;
	and.b32  	%r274, %r273, 112;
	xor.b32  	%r275, %r274, %r63;
	and.b32  	%r276, %r63, 112;
	add.s32 	%r277, %r47, %r276;
	add.s32 	%r278, %r50, %r275;
	mov.u32 	%r279, _ZZ24fused_moe_w8a8_mb_kernelILi16ELi32ELi16ELi4ELi1ELi4ELi3EEvPK13__nv_fp8_e4m3PKfS2_S4_P13__nv_bfloat16PKiS8_S8_iiiiE3s_x;
	add.s32 	%r272, %r279, %r278;
	mul.lo.s32 	%r280, %r64, %r109;
	cvt.s64.s32 	%rd76, %r280;
	cvt.u64.u32 	%rd77, %r277;
	add.s64 	%rd78, %rd76, %rd77;
	add.s64 	%rd75, %rd10, %rd78;
	// begin inline asm
	cp.async.cg.shared.global.L2::256B [%r272], [%rd75], 16;

	// end inline asm
$L__BB0_65:
	add.s32 	%r596, %r63, %r18;
	setp.lt.u32 	%p37, %r596, 2048;
	@%p37 bra 	$L__BB0_57;
$L__BB0_66:
	shl.b32 	%r282, %r594, 3;
	mov.u32 	%r283, _ZZ24fused_moe_w8a8_mb_kernelILi16ELi32ELi16ELi4ELi1ELi4ELi3EEvPK13__nv_fp8_e4m3PKfS2_S4_P13__nv_bfloat16PKiS8_S8_iiiiE3bar;
	add.s32 	%r281, %r283, %r282;
	// begin inline asm
	cp.async.mbarrier.arrive.noinc.shared.b64 [%r281];

	// end inline asm
	add.s32 	%r594, %r594, 1;
	setp.eq.s32 	%p38, %r594, 3;
	@%p38 bra 	$L__BB0_9;
	bra.uni 	$L__BB0_4;
$L__BB0_67:
	add.s32 	%r599, %r599, 1;
	setp.eq.s32 	%p78, %r599, %r12;
	setp.eq.s32 	%p79, %r70, 2;
	selp.u32 	%r584, 1, 0, %p79;
	xor.b32  	%r600, %r600, %r584;
	@%p78 bra 	$L__BB0_68;
	bra.uni 	$L__BB0_11;
$L__BB0_68:
	setp.lt.s32 	%p80, %r13, %r108;
	mul.lo.s32 	%r585, %r10, %r110;
	cvt.s64.s32 	%rd139, %r585;
	shl.b32 	%r586, %r3, 1;
	and.b32  	%r587, %r586, 6;
	add.s32 	%r588, %r7, %r587;
	cvt.u64.u32 	%rd140, %r588;
	add.s64 	%rd141, %rd140, %rd139;
	mul.lo.s32 	%r589, %r11, %r110;
	cvt.s64.s32 	%rd142, %r589;
	add.s64 	%rd7, %rd140, %rd142;
	shl.b64 	%rd143, %rd141, 1;
	add.s64 	%rd8, %rd2, %rd143;
	@%p80 bra 	$L__BB0_69;
	bra.uni 	$L__BB0_70;
$L__BB0_69:
	// begin inline asm
	{  cvt.rn.bf16.f32 %rs1, %f132;}

	// end inline asm
	// begin inline asm
	{  cvt.rn.bf16.f32 %rs2, %f131;}

	// end inline asm
	mov.b32 	%r590, {%rs1, %rs2};
	st.global.u32 	[%rd8], %r590;
$L__BB0_70:
	setp.ge.s32 	%p81, %r14, %r108;
	shl.b64 	%rd144, %rd7, 1;
	add.s64 	%rd9, %rd2, %rd144;
	@%p81 bra 	$L__BB0_72;
	// begin inline asm
	{  cvt.rn.bf16.f32 %rs3, %f130;}

	// end inline asm
	// begin inline asm
	{  cvt.rn.bf16.f32 %rs4, %f129;}

	// end inline asm
	mov.b32 	%r591, {%rs3, %rs4};
	st.global.u32 	[%rd9], %r591;
$L__BB0_72:
	setp.ge.s32 	%p82, %r13, %r108;
	@%p82 bra 	$L__BB0_74;
	// begin inline asm
	{  cvt.rn.bf16.f32 %rs5, %f128;}

	// end inline asm
	// begin inline asm
	{  cvt.rn.bf16.f32 %rs6, %f127;}

	// end inline asm
	mov.b32 	%r592, {%rs5, %rs6};
	st.global.u32 	[%rd8+16], %r592;
$L__BB0_74:
	setp.ge.s32 	%p83, %r14, %r108;
	@%p83 bra 	$L__BB0_76;
	// begin inline asm
	{  cvt.rn.bf16.f32 %rs7, %f126;}

	// end inline asm
	// begin inline asm
	{  cvt.rn.bf16.f32 %rs8, %f125;}

	// end inline asm
	mov.b32 	%r593, {%rs7, %rs8};
	st.global.u32 	[%rd9+16], %r593;
$L__BB0_76:
	ret;
$L__BB0_77:
	shr.u32 	%r178, %r595, 7;
	add.s32 	%r179, %r17, %r178;
	and.b32  	%r180, %r595, 112;
	add.s32 	%r181, %r47, %r180;
	shr.u32 	%r182, %r595, 3;
	and.b32  	%r183, %r182, 112;
	xor.b32  	%r184, %r183, %r595;
	add.s32 	%r185, %r48, %r184;
	mov.u32 	%r186, _ZZ24fused_moe_w8a8_mb_kernelILi16ELi32ELi16ELi4ELi1ELi4ELi3EEvPK13__nv_fp8_e4m3PKfS2_S4_P13__nv_bfloat16PKiS8_S8_iiiiE3s_w;
	add.s32 	%r174, %r186, %r185;
	mul.lo.s32 	%r187, %r179, %r109;
	cvt.s64.s32 	%rd39, %r187;
	cvt.u64.u32 	%rd40, %r181;
	add.s64 	%rd41, %rd39, %rd40;
	add.s64 	%rd35, %rd3, %rd41;
	// begin inline asm
	cp.async.cg.shared.global.L2::256B [%r174], [%rd35], 16;

	// end inline asm
	add.s32 	%r188, %r595, %r18;
	shr.u32 	%r189, %r188, 7;
	add.s32 	%r190, %r17, %r189;
	and.b32  	%r191, %r188, 112;
	add.s32 	%r192, %r47, %r191;
	shr.u32 	%r193, %r188, 3;
	and.b32  	%r194, %r193, 112;
	xor.b32  	%r195, %r194, %r188;
	add.s32 	%r196, %r48, %r195;
	add.s32 	%r175, %r186, %r196;
	mul.lo.s32 	%r197, %r190, %r109;
	cvt.s64.s32 	%rd42, %r197;
	cvt.u64.u32 	%rd43, %r192;
	add.s64 	%rd44, %rd42, %rd43;
	add.s64 	%rd36, %rd3, %rd44;
	// begin inline asm
	cp.async.cg.shared.global.L2::256B [%r175], [%rd36], 16;

	// end inline asm
	add.s32 	%r198, %r188, %r18;
	shr.u32 	%r199, %r198, 7;
	add.s32 	%r200, %r17, %r199;
	and.b32  	%r201, %r198, 112;
	add.s32 	%r202, %r47, %r201;
	shr.u32 	%r203, %r198, 3;
	and.b32  	%r204, %r203, 112;
	xor.b32  	%r205, %r204, %r198;
	add.s32 	%r206, %r48, %r205;
	add.s32 	%r176, %r186, %r206;
	mul.lo.s32 	%r207, %r200, %r109;
	cvt.s64.s32 	%rd45, %r207;
	cvt.u64.u32 	%rd46, %r202;
	add.s64 	%rd47, %rd45, %rd46;
	add.s64 	%rd37, %rd3, %rd47;
	// begin inline asm
	cp.async.cg.shared.global.L2::256B [%r176], [%rd37], 16;

	// end inline asm
	add.s32 	%r208, %r198, %r18;
	shr.u32 	%r209, %r208, 7;
	add.s32 	%r210, %r17, %r209;
	and.b32  	%r211, %r208, 112;
	add.s32 	%r212, %r47, %r211;
	shr.u32 	%r213, %r208, 3;
	and.b32  	%r214, %r213, 112;
	xor.b32  	%r215, %r214, %r208;
	add.s32 	%r216, %r48, %r215;
	add.s32 	%r177, %r186, %r216;
	mul.lo.s32 	%r217, %r210, %r109;
	cvt.s64.s32 	%rd48, %r217;
	cvt.u64.u32 	%rd49, %r212;
	add.s64 	%rd50, %rd48, %rd49;
	add.s64 	%rd38, %rd3, %rd50;
	// begin inline asm
	cp.async.cg.shared.global.L2::256B [%r177], [%rd38], 16;

	// end inline asm
	add.s32 	%r595, %r208, %r18;
	setp.lt.u32 	%p13, %r595, 8192;
	@%p13 bra 	$L__BB0_77;
	bra.uni 	$L__BB0_46;

}


// ===== COMPILED SASS (sm_100) =====

	.target	sm_100

	.elftype	@"ET_EXEC"


//--------------------- .note.nv.tkinfo           --------------------------
	.section	.note.nv.tkinfo,"",@"SHT_NOTE"
	.sectionflags	@"SHF_NOTE_NV_TKINFO"
	.tkinfo
        /*0018*/ 	.word	0x00000002
        /*0030*/ 	.string	""
        /*0030*/ 	.string	"ptxas"
        /*0030*/ 	.string	"Cuda compilation tools, release 13.0, V13.0.88"
        /*0030*/ 	.string	"Build cuda_13.0.r13.0/compiler.36424714_0"
        /*0030*/ 	.string	"-arch sm_100 -m 64 "



//--------------------- .note.nv.cuinfo           --------------------------
	.section	.note.nv.cuinfo,"",@"SHT_NOTE"
	.sectionflags	@"SHF_NOTE_NV_CUINFO"
        /*0018*/ 	.short	0x0002
        /*001a*/ 	.short	0x0064
        /*001c*/ 	.short	0x0082
	.zero		2


//--------------------- .nv.info                  --------------------------
	.section	.nv.info,"",@"SHT_CUDA_INFO"
	.align	4


	//----- nvinfo : EIATTR_REGCOUNT
	.align		4
        /*0000*/ 	.byte	0x04, 0x2f
        /*0002*/ 	.short	(.L_1 - .L_0)
	.align		4
.L_0:
        /*0004*/ 	.word	index@(_Z24fused_moe_w8a8_mb_kernelILi16ELi32ELi16ELi4ELi1ELi4ELi3EEvPK13__nv_fp8_e4m3PKfS2_S4_P13__nv_bfloat16PKiS8_S8_iiii)
        /*0008*/ 	.word	0x0000004a


	//----- nvinfo : EIATTR_FRAME_SIZE
	.align		4
.L_1:
        /*000c*/ 	.byte	0x04, 0x11
        /*000e*/ 	.short	(.L_3 - .L_2)
	.align		4
.L_2:
        /*0010*/ 	.word	index@(_Z24fused_moe_w8a8_mb_kernelILi16ELi32ELi16ELi4ELi1ELi4ELi3EEvPK13__nv_fp8_e4m3PKfS2_S4_P13__nv_bfloat16PKiS8_S8_iiii)
        /*0014*/ 	.word	0x00000000


	//----- nvinfo : EIATTR_MIN_STACK_SIZE
	.align		4
.L_3:
        /*0018*/ 	.byte	0x04, 0x12
        /*001a*/ 	.short	(.L_5 - .L_4)
	.align		4
.L_4:
        /*001c*/ 	.word	index@(_Z24fused_moe_w8a8_mb_kernelILi16ELi32ELi16ELi4ELi1ELi4ELi3EEvPK13__nv_fp8_e4m3PKfS2_S4_P13__nv_bfloat16PKiS8_S8_iiii)
        /*0020*/ 	.word	0x00000000
.L_5:


//--------------------- .nv.compat                --------------------------
	.section	.nv.compat,"",@"SHT_CUDA_COMPAT_INFO"
	.align	4
        /*0000*/ 	.byte	0x02, 0x09, 0x00, 0x00, 0x02, 0x02, 0x02, 0x00, 0x02, 0x05, 0x05, 0x00, 0x03, 0x07, 0x01, 0x01
        /*0010*/ 	.byte	0x02, 0x03, 0x00, 0x00, 0x02, 0x06, 0x01, 0x00, 0x04, 0x0b, 0x08, 0x00, 0x09, 0x00, 0x00, 0x00
        /*0020*/ 	.byte	0x00, 0x00, 0x00, 0x00


//--------------------- .nv.info._Z24fused_moe_w8a8_mb_kernelILi16ELi32ELi16ELi4ELi1ELi4ELi3EEvPK13__nv_fp8_e4m3PKfS2_S4_P13__nv_bfloat16PKiS8_S8_iiii --------------------------
	.section	.nv.info._Z24fused_moe_w8a8_mb_kernelILi16ELi32ELi16ELi4ELi1ELi4ELi3EEvPK13__nv_fp8_e4m3PKfS2_S4_P13__nv_bfloat16PKiS8_S8_iiii,"",@"SHT_CUDA_INFO"
	.sectionflags	@""
	.align	4


	//----- nvinfo : EIATTR_CUDA_API_VERSION
	.align		4
        /*0000*/ 	.byte	0x04, 0x37
        /*0002*/ 	.short	(.L_7 - .L_6)
.L_6:
        /*0004*/ 	.word	0x00000082


	//----- nvinfo : EIATTR_KPARAM_INFO
	.align		4
.L_7:
        /*0008*/ 	.byte	0x04, 0x17
        /*000a*/ 	.short	(.L_9 - .L_8)
.L_8:
        /*000c*/ 	.word	0x00000000
        /*0010*/ 	.short	0x000b
        /*0012*/ 	.short	0x004c
        /*0014*/ 	.byte	0x00, 0xf0, 0x11, 0x00


	//----- nvinfo : EIATTR_KPARAM_INFO
	.align		4
.L_9:
        /*0018*/ 	.byte	0x04, 0x17
        /*001a*/ 	.short	(.L_11 - .L_10)
.L_10:
        /*001c*/ 	.word	0x00000000
        /*0020*/ 	.short	0x000a
        /*0022*/ 	.short	0x0048
        /*0024*/ 	.byte	0x00, 0xf0, 0x11, 0x00


	//----- nvinfo : EIATTR_KPARAM_INFO
	.align		4
.L_11:
        /*0028*/ 	.byte	0x04, 0x17
        /*002a*/ 	.short	(.L_13 - .L_12)
.L_12:
        /*002c*/ 	.word	0x00000000
        /*0030*/ 	.short	0x0009
        /*0032*/ 	.short	0x0044
        /*0034*/ 	.byte	0x00, 0xf0, 0x11, 0x00


	//----- nvinfo : EIATTR_KPARAM_INFO
	.align		4
.L_13:
        /*0038*/ 	.byte	0x04, 0x17
        /*003a*/ 	.short	(.L_15 - .L_14)
.L_14:
        /*003c*/ 	.word	0x00000000
        /*0040*/ 	.short	0x0008
        /*0042*/ 	.short	0x0040
        /*0044*/ 	.byte	0x00, 0xf0, 0x11, 0x00


	//----- nvinfo : EIATTR_KPARAM_INFO
	.align		4
.L_15:
        /*0048*/ 	.byte	0x04, 0x17
        /*004a*/ 	.short	(.L_17 - .L_16)
.L_16:
        /*004c*/ 	.word	0x00000000
        /*0050*/ 	.short	0x0007
        /*0052*/ 	.short	0x0038
        /*0054*/ 	.byte	0x00, 0xf5, 0x21, 0x00


	//----- nvinfo : EIATTR_KPARAM_INFO
	.align		4
.L_17:
        /*0058*/ 	.byte	0x04, 0x17
        /*005a*/ 	.short	(.L_19 - .L_18)
.L_18:
        /*005c*/ 	.word	0x00000000
        /*0060*/ 	.short	0x0006
        /*0062*/ 	.short	0x0030
        /*0064*/ 	.byte	0x00, 0xf5, 0x21, 0x00


	//----- nvinfo : EIATTR_KPARAM_INFO
	.align		4
.L_19:
        /*0068*/ 	.byte	0x04, 0x17
        /*006a*/ 	.short	(.L_21 - .L_20)
.L_20:
        /*006c*/ 	.word	0x00000000
        /*0070*/ 	.short	0x0005
        /*0072*/ 	.short	0x0028
        /*0074*/ 	.byte	0x00, 0xf5, 0x21, 0x00


	//----- nvinfo : EIATTR_KPARAM_INFO
	.align		4
.L_21:
        /*0078*/ 	.byte	0x04, 0x17
        /*007a*/ 	.short	(.L_23 - .L_22)
.L_22:
        /*007c*/ 	.word	0x00000000
        /*0080*/ 	.short	0x0004
        /*0082*/ 	.short	0x0020
        /*0084*/ 	.byte	0x00, 0xf5, 0x21, 0x00


	//----- nvinfo : EIATTR_KPARAM_INFO
	.align		4
.L_23:
        /*0088*/ 	.byte	0x04, 0x17
        /*008a*/ 	.short	(.L_25 - .L_24)
.L_24:
        /*008c*/ 	.word	0x00000000
        /*0090*/ 	.short	0x0003
        /*0092*/ 	.short	0x0018
        /*0094*/ 	.byte	0x00, 0xf5, 0x21, 0x00


	//----- nvinfo : EIATTR_KPARAM_INFO
	.align		4
.L_25:
        /*0098*/ 	.byte	0x04, 0x17
        /*009a*/ 	.short	(.L_27 - .L_26)
.L_26:
        /*009c*/ 	.word	0x00000000
        /*00a0*/ 	.short	0x0002
        /*00a2*/ 	.short	0x0010
        /*00a4*/ 	.byte	0x00, 0xf5, 0x21, 0x00


	//----- nvinfo : EIATTR_KPARAM_INFO
	.align		4
.L_27:
        /*00a8*/ 	.byte	0x04, 0x17
        /*00aa*/ 	.short	(.L_29 - .L_28)
.L_28:
        /*00ac*/ 	.word	0x00000000
        /*00b0*/ 	.short	0x0001
        /*00b2*/ 	.short	0x0008
        /*00b4*/ 	.byte	0x00, 0xf5, 0x21, 0x00


	//----- nvinfo : EIATTR_KPARAM_INFO
	.align		4
.L_29:
        /*00b8*/ 	.byte	0x04, 0x17
        /*00ba*/ 	.short	(.L_31 - .L_30)
.L_30:
        /*00bc*/ 	.word	0x00000000
        /*00c0*/ 	.short	0x0000
        /*00c2*/ 	.short	0x0000
        /*00c4*/ 	.byte	0x00, 0xf5, 0x21, 0x00


	//----- nvinfo : EIATTR_SPARSE_MMA_MASK
	.align		4
.L_31:
        /*00c8*/ 	.byte	0x03, 0x50
        /*00ca*/ 	.short	0x0000


	//----- nvinfo : EIATTR_MAXREG_COUNT
	.align		4
        /*00cc*/ 	.byte	0x03, 0x1b
        /*00ce*/ 	.short	0x00ff


	//----- nvinfo : EIATTR_NUM_BARRIERS
	.align		4
        /*00d0*/ 	.byte	0x02, 0x4c
        /*00d2*/ 	.byte	0x01
	.zero		1


	//----- nvinfo : EIATTR_MERCURY_ISA_VERSION
	.align		4
        /*00d4*/ 	.byte	0x03, 0x5f
        /*00d6*/ 	.short	0x0101


	//----- nvinfo : EIATTR_INT_WARP_WIDE_INSTR_OFFSETS
	.align		4
        /*00d8*/ 	.byte	0x04, 0x31
        /*00da*/ 	.short	(.L_33 - .L_32)


	//   ....[0]....
.L_32:
        /*00dc*/ 	.word	0x000004b0


	//   ....[1]....
        /*00e0*/ 	.word	0x000004c0


	//   ....[2]....
        /*00e4*/ 	.word	0x000004d0


	//   ....[3]....
        /*00e8*/ 	.word	0x000004e0


	//----- nvinfo : EIATTR_COOP_GROUP_MASK_REGIDS
	.align		4
.L_33:
        /*00ec*/ 	.byte	0x04, 0x29
        /*00ee*/ 	.short	(.L_35 - .L_34)


	//   ....[0]....
.L_34:
        /*00f0*/ 	.word	0xffffffff


	//   ....[1]....
        /*00f4*/ 	.word	0xffffffff


	//   ....[2]....
        /*00f8*/ 	.word	0xffffffff


	//   ....[3]....
        /*00fc*/ 	.word	0xffffffff


	//   ....[4]....
        /*0100*/ 	.word	0xffffffff


	//   ....[5]....
        /*0104*/ 	.word	0xffffffff


	//   ....[6]....
        /*0108*/ 	.word	0xffffffff


	//   ....[7]....
        /*010c*/ 	.word	0xffffffff


	//   ....[8]....
        /*0110*/ 	.word	0xffffffff


	//   ....[9]....
        /*0114*/ 	.word	0xffffffff


	//   ....[10]....
        /*0118*/ 	.word	0xffffffff


	//   ....[11]....
        /*011c*/ 	.word	0xffffffff


	//   ....[12]....
        /*0120*/ 	.word	0xffffffff


	//   ....[13]....
        /*0124*/ 	.word	0xffffffff


	//   ....[14]....
        /*0128*/ 	.word	0x0500001c


	//   ....[15]....
        /*012c*/ 	.word	0x0500001c


	//   ....[16]....
        /*0130*/ 	.word	0x0500001c


	//   ....[17]....
        /*0134*/ 	.word	0x0500001c


	//   ....[18]....
        /*0138*/ 	.word	0x0500001c


	//   ....[19]....
        /*013c*/ 	.word	0x0500001c


	//   ....[20]....
        /*0140*/ 	.word	0x0500001c


	//   ....[21]....
        /*0144*/ 	.word	0x0500001c


	//   ....[22]....
        /*0148*/ 	.word	0x0500001c


	//   ....[23]....
        /*014c*/ 	.word	0x0500001c


	//   ....[24]....
        /*0150*/ 	.word	0x0500001c


	//   ....[25]....
        /*0154*/ 	.word	0x0500001c


	//   ....[26]....
        /*0158*/ 	.word	0x0500001c


	//   ....[27]....
        /*015c*/ 	.word	0x0500001c


	//----- nvinfo : EIATTR_COOP_GROUP_INSTR_OFFSETS
	.align		4
.L_35:
        /*0160*/ 	.byte	0x04, 0x28
        /*0162*/ 	.short	(.L_37 - .L_36)


	//   ....[0]....
.L_36:
        /*0164*/ 	.word	0x00001260


	//   ....[1]....
        /*0168*/ 	.word	0x00001420


	//   ....[2]....
        /*016c*/ 	.word	0x000015d0


	//   ....[3]....
        /*0170*/ 	.word	0x000017d0


	//   ....[4]....
        /*0174*/ 	.word	0x00001860


	//   ....[5]....
        /*0178*/ 	.word	0x000018a0


	//   ....[6]....
        /*017c*/ 	.word	0x00001b10


	//   ....[7]....
        /*0180*/ 	.word	0x000037c0


	//   ....[8]....
        /*0184*/ 	.word	0x00003980


	//   ....[9]....
        /*0188*/ 	.word	0x00003b40


	//   ....[10]....
        /*018c*/ 	.word	0x00003d20


	//   ....[11]....
        /*0190*/ 	.word	0x00003db0


	//   ....[12]....
        /*0194*/ 	.word	0x00003e00


	//   ....[13]....
        /*0198*/ 	.word	0x00003e40


	//   ....[14]....
        /*019c*/ 	.word	0x00004760


	//   ....[15]....
        /*01a0*/ 	.word	0x00004800


	//   ....[16]....
        /*01a4*/ 	.word	0x000048a0


	//   ....[17]....
        /*01a8*/ 	.word	0x00004920


	//   ....[18]....
        /*01ac*/ 	.word	0x00004a30


	//   ....[19]....
        /*01b0*/ 	.word	0x00004bf0


	//   ....[20]....
        /*01b4*/ 	.word	0x00004f40


	//   ....[21]....
        /*01b8*/ 	.word	0x00004ff0


	//   ....[22]....
        /*01bc*/ 	.word	0x00005070


	//   ....[23]....
        /*01c0*/ 	.word	0x000050f0


	//   ....[24]....
        /*01c4*/ 	.word	0x00005170


	//   ....[25]....
        /*01c8*/ 	.word	0x000052b0


	//   ....[26]....
        /*01cc*/ 	.word	0x000053c0


	//   ....[27]....
        /*01d0*/ 	.word	0x00005790


	//----- nvinfo : EIATTR_VRC_CTA_INIT_COUNT
	.align		4
.L_37:
        /*01d4*/ 	.byte	0x02, 0x4a
	.zero		1
	.zero		1


	//----- nvinfo : EIATTR_MBARRIER_INSTR_OFFSETS
	.align		4
        /*01d8*/ 	.byte	0x04, 0x39
        /*01da*/ 	.short	(.L_39 - .L_38)


	//   ....[0]....
.L_38:
        /*01dc*/ 	.word	0x00000980
        /*01e0*/ 	.word	0x000000ff
        /*01e4*/ 	.word	0x00000000
        /*01e8*/ 	.short	0x0100
        /*01ea*/ 	.byte	0x04
	.zero		1


	//   ....[1]....
        /*01ec*/ 	.word	0x00000a30
        /*01f0*/ 	.word	0x000000ff
        /*01f4*/ 	.word	0x00000008
        /*01f8*/ 	.short	0x0100
        /*01fa*/ 	.byte	0x04
	.zero		1


	//   ....[2]....
        /*01fc*/ 	.word	0x00000ac0
        /*0200*/ 	.word	0x000000ff
        /*0204*/ 	.word	0x00000010
        /*0208*/ 	.short	0x0100
        /*020a*/ 	.byte	0x04
	.zero		1


	//   ....[3]....
        /*020c*/ 	.word	0x00001e90
        /*0210*/ 	.word	0x00000018
        /*0214*/ 	.word	0x00000000
        /*0218*/ 	.short	0x0107
        /*021a*/ 	.byte	0xff
	.zero		1


	//   ....[4]....
        /*021c*/ 	.word	0x00002230
        /*0220*/ 	.word	0x00000012
        /*0224*/ 	.word	0x00000000
        /*0228*/ 	.short	0x010a
        /*022a*/ 	.byte	0xff
	.zero		1


	//   ....[5]....
        /*022c*/ 	.word	0x00004410
        /*0230*/ 	.word	0x00000005
        /*0234*/ 	.word	0x00000000
        /*0238*/ 	.short	0x0107
        /*023a*/ 	.byte	0xff
	.zero		1


	//   ....[6]....
        /*023c*/ 	.word	0x00004f90
        /*0240*/ 	.word	0x00000012
        /*0244*/ 	.word	0x00000000
        /*0248*/ 	.short	0x010a
        /*024a*/ 	.byte	0xff
	.zero		1


	//----- nvinfo : EIATTR_NUM_MBARRIERS
	.align		4
.L_39:
        /*024c*/ 	.byte	0x03, 0x38
        /*024e*/ 	.short	0x0003


	//----- nvinfo : EIATTR_EXIT_INSTR_OFFSETS
	.align		4
        /*0250*/ 	.byte	0x04, 0x1c
        /*0252*/ 	.short	(.L_41 - .L_40)


	//   ....[0]....
.L_40:
        /*0254*/ 	.word	0x000000b0


	//   ....[1]....
        /*0258*/ 	.word	0x000046c0


	//   ....[2]....
        /*025c*/ 	.word	0x000046f0


	//----- nvinfo : EIATTR_MAX_THREADS
	.align		4
.L_41:
        /*0260*/ 	.byte	0x04, 0x05
        /*0262*/ 	.short	(.L_43 - .L_42)
.L_42:
        /*0264*/ 	.word	0x00000080
        /*0268*/ 	.word	0x00000001
        /*026c*/ 	.word	0x00000001


	//----- nvinfo : EIATTR_CRS_STACK_SIZE
	.align		4
.L_43:
        /*0270*/ 	.byte	0x04, 0x1e
        /*0272*/ 	.short	(.L_45 - .L_44)
.L_44:
        /*0274*/ 	.word	0x00000000


	//----- nvinfo : EIATTR_CBANK_PARAM_SIZE
	.align		4
.L_45:
        /*0278*/ 	.byte	0x03, 0x19
        /*027a*/ 	.short	0x0050


	//----- nvinfo : EIATTR_PARAM_CBANK
	.align		4
        /*027c*/ 	.byte	0x04, 0x0a
        /*027e*/ 	.short	(.L_47 - .L_46)
	.align		4
.L_46:
        /*0280*/ 	.word	index@(.nv.constant0._Z24fused_moe_w8a8_mb_kernelILi16ELi32ELi16ELi4ELi1ELi4ELi3EEvPK13__nv_fp8_e4m3PKfS2_S4_P13__nv_bfloat16PKiS8_S8_iiii)
        /*0284*/ 	.short	0x0380
        /*0286*/ 	.short	0x0050


	//----- nvinfo : EIATTR_SW_WAR
	.align		4
.L_47:
        /*0288*/ 	.byte	0x04, 0x36
        /*028a*/ 	.short	(.L_49 - .L_48)
.L_48:
        /*028c*/ 	.word	0x00000008
.L_49:


//--------------------- .nv.callgraph             --------------------------
	.section	.nv.callgraph,"",@"SHT_CUDA_CALLGRAPH"
	.align	4
	.sectionentsize	8
	.align		4
        /*0000*/ 	.word	0x00000000
	.align		4
        /*0004*/ 	.word	0xffffffff
	.align		4
        /*0008*/ 	.word	0x00000000
	.align		4
        /*000c*/ 	.word	0xfffffffe
	.align		4
        /*0010*/ 	.word	0x00000000
	.align		4
        /*0014*/ 	.word	0xfffffffd
	.align		4
        /*0018*/ 	.word	0x00000000
	.align		4
        /*001c*/ 	.word	0xfffffffc


//--------------------- .text._Z24fused_moe_w8a8_mb_kernelILi16ELi32ELi16ELi4ELi1ELi4ELi3EEvPK13__nv_fp8_e4m3PKfS2_S4_P13__nv_bfloat16PKiS8_S8_iiii --------------------------
	.section	.text._Z24fused_moe_w8a8_mb_kernelILi16ELi32ELi16ELi4ELi1ELi4ELi3EEvPK13__nv_fp8_e4m3PKfS2_S4_P13__nv_bfloat16PKiS8_S8_iiii,"ax",@progbits
	.align	128
        .global         _Z24fused_moe_w8a8_mb_kernelILi16ELi32ELi16ELi4ELi1ELi4ELi3EEvPK13__nv_fp8_e4m3PKfS2_S4_P13__nv_bfloat16PKiS8_S8_iiii
        .type           _Z24fused_moe_w8a8_mb_kernelILi16ELi32ELi16ELi4ELi1ELi4ELi3EEvPK13__nv_fp8_e4m3PKfS2_S4_P13__nv_bfloat16PKiS8_S8_iiii,@function
        .size           _Z24fused_moe_w8a8_mb_kernelILi16ELi32ELi16ELi4ELi1ELi4ELi3EEvPK13__nv_fp8_e4m3PKfS2_S4_P13__nv_bfloat16PKiS8_S8_iiii,(.L_x_80 - _Z24fused_moe_w8a8_mb_kernelILi16ELi32ELi16ELi4ELi1ELi4ELi3EEvPK13__nv_fp8_e4m3PKfS2_S4_P13__nv_bfloat16PKiS8_S8_iiii)
        .other          _Z24fused_moe_w8a8_mb_kernelILi16ELi32ELi16ELi4ELi1ELi4ELi3EEvPK13__nv_fp8_e4m3PKfS2_S4_P13__nv_bfloat16PKiS8_S8_iiii,@"STO_CUDA_ENTRY STV_DEFAULT"
_Z24fused_moe_w8a8_mb_kernelILi16ELi32ELi16ELi4ELi1ELi4ELi3EEvPK13__nv_fp8_e4m3PKfS2_S4_P13__nv_bfloat16PKiS8_S8_iiii:
.text._Z24fused_moe_w8a8_mb_kernelILi16ELi32ELi16ELi4ELi1ELi4ELi3EEvPK13__nv_fp8_e4m3PKfS2_S4_P13__nv_bfloat16PKiS8_S8_iiii:
[----:B------:R-:W-:Y:S08]  /*0000*/  LDC R1, c[0x0][0x37c] ;  /* 0x0000df00ff017b82 */ /* 0x000ff00000000800 */
[----:B------:R-:W0:Y:S01]  /*0010*/  LDC.64 R2, c[0x0][0x3b8] ;  /* 0x0000ee00ff027b82 */ /* 0x000e220000000a00 */
[----:B------:R-:W0:Y:S02]  /*0020*/  LDCU.64 UR6, c[0x0][0x358] ;  /* 0x00006b00ff0677ac */ /* 0x000e240008000a00 */
[----:B0-----:R-:W2:Y:S01]  /*0030*/  LDG.E.CONSTANT R2, desc[UR6][R2.64] ;  /* 0x0000000602027981 */ /* 0x001ea2000c1e9900 */
[----:B------:R-:W0:Y:S04]  /*0040*/  LDCU UR10, c[0x0][0x360] ;  /* 0x00006c00ff0a77ac */ /* 0x000e280008000800 */
[----:B------:R-:W1:Y:S01]  /*0050*/  S2UR UR4, SR_CTAID.Y ;  /* 0x00000000000479c3 */ /* 0x000e620000002600 */
[----:B------:R-:W1:Y:S07]  /*0060*/  S2R R13, SR_TID.Y ;  /* 0x00000000000d7919 */ /* 0x000e6e0000002200 */
[----:B------:R-:W1:Y:S02]  /*0070*/  LDC R64, c[0x0][0x364] ;  /* 0x0000d900ff407b82 */ /* 0x000e640000000800 */
[----:B-1----:R-:W-:-:S04]  /*0080*/  IMAD R5, R64, UR4, R13 ;  /* 0x0000000440057c24 */ /* 0x002fc8000f8e020d */
[----:B------:R-:W-:-:S05]  /*0090*/  IMAD.SHL.U32 R7, R5, 0x10, RZ ;  /* 0x0000001005077824 */ /* 0x000fca00078e00ff */
[----:B--2---:R-:W-:-:S13]  /*00a0*/  ISETP.GE.AND P0, PT, R7, R2, PT ;  /* 0x000000020700720c */ /* 0x004fda0003f06270 */
[----:B0-----:R-:W-:Y:S05]  /*00b0*/  @P0 EXIT ;  /* 0x000000000000094d */ /* 0x001fea0003800000 */
[----:B------:R-:W0:Y:S01]  /*00c0*/  S2R R52, SR_TID.X ;  /* 0x0000000000347919 */ /* 0x000e220000002100 */
[----:B------:R-:W1:Y:S08]  /*00d0*/  LDC.64 R8, c[0x0][0x3a8] ;  /* 0x0000ea00ff087b82 */ /* 0x000e700000000a00 */
[----:B------:R-:W2:Y:S01]  /*00e0*/  LDC.64 R2, c[0x0][0x3b0] ;  /* 0x0000ec00ff027b82 */ /* 0x000ea20000000a00 */
[----:B------:R-:W-:Y:S01]  /*00f0*/  IMAD R64, R64, UR10, RZ ;  /* 0x0000000a40407c24 */ /* 0x000fe2000f8e02ff */
[----:B------:R-:W3:Y:S01]  /*0100*/  LDCU.64 UR8, c[0x0][0x3c8] ;  /* 0x00007900ff0877ac */ /* 0x000ee20008000a00 */
[----:B------:R-:W4:Y:S05]  /*0110*/  LDCU.64 UR14, c[0x0][0x390] ;  /* 0x00007200ff0e77ac */ /* 0x000f2a0008000a00 */
[----:B------:R-:W5:Y:S01]  /*0120*/  LDC R16, c[0x0][0x3c0] ;  /* 0x0000f000ff107b82 */ /* 0x000f620000000800 */
[----:B------:R-:W1:Y:S01]  /*0130*/  LDCU UR11, c[0x0][0x3c8] ;  /* 0x00007900ff0b77ac */ /* 0x000e620008000800 */
[----:B------:R-:W1:Y:S01]  /*0140*/  LDCU UR12, c[0x0][0x3c8] ;  /* 0x00007900ff0c77ac */ /* 0x000e620008000800 */
[----:B0-----:R-:W-:-:S04]  /*0150*/  SHF.R.U32.HI R6, RZ, 0x2, R52 ;  /* 0x00000002ff067819 */ /* 0x001fc80000011634 */
[----:B------:R-:W-:-:S05]  /*0160*/  LOP3.LUT R6, R6, 0x7, RZ, 0xc0, !PT ;  /* 0x0000000706067812 */ /* 0x000fca00078ec0ff */
[----:B------:R-:W-:-:S04]  /*0170*/  IMAD.IADD R7, R6, 0x1, R7 ;  /* 0x0000000106077824 */ /* 0x000fc800078e0207 */
[----:B-1----:R-:W-:-:S05]  /*0180*/  IMAD.WIDE.U32 R8, R7, 0x4, R8 ;  /* 0x0000000407087825 */ /* 0x002fca00078e0008 */
[----:B------:R-:W4:Y:S04]  /*0190*/  LDG.E.CONSTANT R68, desc[UR6][R8.64] ;  /* 0x0000000608447981 */ /* 0x000f28000c1e9900 */
[----:B------:R0:W4:Y:S01]  /*01a0*/  LDG.E.CONSTANT R67, desc[UR6][R8.64+0x20] ;  /* 0x0000200608437981 */ /* 0x000122000c1e9900 */
[----:B--2---:R-:W-:-:S05]  /*01b0*/  IMAD.WIDE.U32 R2, R5, 0x4, R2 ;  /* 0x0000000405027825 */ /* 0x004fca00078e0002 */
[----:B------:R1:W2:Y:S01]  /*01c0*/  LDG.E.CONSTANT R5, desc[UR6][R2.64] ;  /* 0x0000000602057981 */ /* 0x0002a2000c1e9900 */
[----:B------:R-:W-:Y:S01]  /*01d0*/  IMAD.SHL.U32 R7, R64, 0x10, RZ ;  /* 0x0000001040077824 */ /* 0x000fe200078e00ff */
[----:B-----5:R-:W-:Y:S01]  /*01e0*/  IABS R17, R16 ;  /* 0x0000001000117213 */ /* 0x020fe20000000000 */
[----:B---3--:R-:W-:Y:S01]  /*01f0*/  UIMAD UR4, UR8, UR9, URZ ;  /* 0x00000009080472a4 */ /* 0x008fe2000f8e02ff */
[----:B0-----:R-:W-:Y:S01]  /*0200*/  IMAD R9, R13, UR10, R52 ;  /* 0x0000000a0d097c24 */ /* 0x001fe2000f8e0234 */
[----:B------:R-:W0:Y:S01]  /*0210*/  I2F.U32.RP R11, R7 ;  /* 0x00000007000b7306 */ /* 0x000e220000209000 */
[----:B------:R-:W-:Y:S01]  /*0220*/  IMAD.MOV R19, RZ, RZ, -R7 ;  /* 0x000000ffff137224 */ /* 0x000fe200078e0a07 */
[----:B------:R-:W-:Y:S01]  /*0230*/  BSSY B0, `(.L_x_0) ;  /* 0x00001d1000007945 */ /* 0x000fe20003800000 */
[----:B------:R-:W-:-:S04]  /*0240*/  IMAD.SHL.U32 R8, R9, 0x10, RZ ;  /* 0x0000001009087824 */ /* 0x000fc800078e00ff */
[----:B------:R-:W-:Y:S01]  /*0250*/  IMAD.IADD R10, R8, 0x1, R7 ;  /* 0x00000001080a7824 */ /* 0x000fe200078e0207 */
[----:B------:R-:W3:Y:S04]  /*0260*/  I2F.RP R0, R17 ;  /* 0x0000001100007306 */ /* 0x000ee80000209400 */
[C---:B------:R-:W-:Y:S02]  /*0270*/  VIMNMX.U32 R4, PT, PT, R10.reuse, 0x2000, !PT ;  /* 0x000020000a047848 */ /* 0x040fe40007fe0000 */
[----:B------:R-:W-:Y:S02]  /*0280*/  VIMNMX.U32 R14, PT, PT, R10, 0x800, !PT ;  /* 0x000008000a0e7848 */ /* 0x000fe40007fe0000 */
[----:B0-----:R-:W0:Y:S01]  /*0290*/  MUFU.RCP R11, R11 ;  /* 0x0000000b000b7308 */ /* 0x001e220000001000 */
[----:B------:R-:W-:-:S02]  /*02a0*/  SHF.R.U32.HI R21, RZ, 0x3, R10 ;  /* 0x00000003ff157819 */ /* 0x000fc4000001160a */
[----:B------:R-:W-:Y:S02]  /*02b0*/  IMAD.IADD R15, R14, 0x1, -R7 ;  /* 0x000000010e0f7824 */ /* 0x000fe400078e0a07 */
[----:B------:R-:W-:-:S03]  /*02c0*/  LOP3.LUT R21, R10, 0x70, R21, 0x78, !PT ;  /* 0x000000700a157812 */ /* 0x000fc600078e7815 */
[----:B---3--:R-:W1:Y:S01]  /*02d0*/  MUFU.RCP R0, R0 ;  /* 0x0000000000007308 */ /* 0x008e620000001000 */
[----:B------:R-:W-:-:S04]  /*02e0*/  ISETP.NE.AND P1, PT, R15, R8, PT ;  /* 0x000000080f00720c */ /* 0x000fc80003f25270 */
[----:B------:R-:W-:Y:S01]  /*02f0*/  SEL R60, RZ, 0x1, !P1 ;  /* 0x00000001ff3c7807 */ /* 0x000fe20004800000 */
[----:B0-----:R-:W-:Y:S02]  /*0300*/  VIADD R12, R11, 0xffffffe ;  /* 0x0ffffffe0b0c7836 */ /* 0x001fe40000000000 */
[----:B------:R-:W-:Y:S01]  /*0310*/  IMAD.IADD R11, R4, 0x1, -R7 ;  /* 0x00000001040b7824 */ /* 0x000fe200078e0a07 */
[-C--:B------:R-:W-:Y:S01]  /*0320*/  IADD3 R4, PT, PT, R15, -R8.reuse, -R60 ;  /* 0x800000080f047210 */ /* 0x080fe20007ffe83c */
[----:B------:R0:W3:Y:S03]  /*0330*/  F2I.FTZ.U32.TRUNC.NTZ R13, R12 ;  /* 0x0000000c000d7305 */ /* 0x0000e6000021f000 */
[----:B------:R-:W-:Y:S01]  /*0340*/  ISETP.NE.AND P0, PT, R11, R8, PT ;  /* 0x000000080b00720c */ /* 0x000fe20003f05270 */
[----:B-1----:R-:W-:-:S03]  /*0350*/  VIADD R2, R0, 0xffffffe ;  /* 0x0ffffffe00027836 */ /* 0x002fc60000000000 */
[----:B------:R-:W-:Y:S01]  /*0360*/  SEL R62, RZ, 0x1, !P0 ;  /* 0x00000001ff3e7807 */ /* 0x000fe20004000000 */
[----:B------:R-:W1:Y:S01]  /*0370*/  F2I.FTZ.U32.TRUNC.NTZ R3, R2 ;  /* 0x0000000200037305 */ /* 0x000e62000021f000 */
[----:B0-----:R-:W-:Y:S02]  /*0380*/  IMAD.MOV.U32 R12, RZ, RZ, RZ ;  /* 0x000000ffff0c7224 */ /* 0x001fe400078e00ff */
[----:B------:R-:W-:Y:S01]  /*0390*/  IADD3 R0, PT, PT, R11, -R8, -R62 ;  /* 0x800000080b007210 */ /* 0x000fe20007ffe83e */
[----:B---3--:R-:W-:-:S04]  /*03a0*/  IMAD R19, R19, R13, RZ ;  /* 0x0000000d13137224 */ /* 0x008fc800078e02ff */
[----:B------:R-:W-:Y:S01]  /*03b0*/  IMAD.HI.U32 R13, R13, R19, R12 ;  /* 0x000000130d0d7227 */ /* 0x000fe200078e000c */
[----:B------:R-:W-:-:S03]  /*03c0*/  LOP3.LUT R19, R10, 0x70, RZ, 0xc0, !PT ;  /* 0x000000700a137812 */ /* 0x000fc600078ec0ff */
[----:B-1----:R-:W-:Y:S02]  /*03d0*/  IMAD.MOV R2, RZ, RZ, -R3 ;  /* 0x000000ffff027224 */ /* 0x002fe400078e0a03 */
[----:B------:R-:W-:-:S04]  /*03e0*/  IMAD.HI.U32 R11, R13, R0, RZ ;  /* 0x000000000d0b7227 */ /* 0x000fc800078e00ff */
[----:B------:R-:W-:Y:S02]  /*03f0*/  IMAD.MOV R12, RZ, RZ, -R11 ;  /* 0x000000ffff0c7224 */ /* 0x000fe400078e0a0b */
[----:B------:R-:W-:Y:S02]  /*0400*/  IMAD R15, R2, R17, RZ ;  /* 0x00000011020f7224 */ /* 0x000fe400078e02ff */
[----:B------:R-:W-:Y:S02]  /*0410*/  IMAD R12, R7, R12, R0 ;  /* 0x0000000c070c7224 */ /* 0x000fe400078e0200 */
[----:B------:R-:W-:Y:S02]  /*0420*/  IMAD.MOV.U32 R2, RZ, RZ, RZ ;  /* 0x000000ffff027224 */ /* 0x000fe400078e00ff */
[----:B------:R-:W-:Y:S01]  /*0430*/  IMAD.HI.U32 R13, R13, R4, RZ ;  /* 0x000000040d0d7227 */ /* 0x000fe200078e00ff */
[----:B------:R-:W-:-:S03]  /*0440*/  ISETP.GE.U32.AND P4, PT, R12, R7, PT ;  /* 0x000000070c00720c */ /* 0x000fc60003f86070 */
[----:B------:R-:W-:-:S10]  /*0450*/  IMAD.HI.U32 R2, R3, R15, R2 ;  /* 0x0000000f03027227 */ /* 0x000fd400078e0002 */
[----:B------:R-:W-:Y:S02]  /*0460*/  @P4 IMAD.IADD R12, R12, 0x1, -R7 ;  /* 0x000000010c0c4824 */ /* 0x000fe400078e0a07 */
[----:B------:R-:W-:-:S03]  /*0470*/  @P4 VIADD R11, R11, 0x1 ;  /* 0x000000010b0b4836 */ /* 0x000fc60000000000 */
[----:B------:R-:W-:-:S13]  /*0480*/  ISETP.GE.U32.AND P6, PT, R12, R7, PT ;  /* 0x000000070c00720c */ /* 0x000fda0003fc6070 */
[----:B------:R-:W-:Y:S01]  /*0490*/  @P6 VIADD R11, R11, 0x1 ;  /* 0x000000010b0b6836 */ /* 0x000fe20000000000 */
[----:B------:R-:W-:-:S13]  /*04a0*/  ISETP.NE.AND P6, PT, R52, RZ, PT ;  /* 0x000000ff3400720c */ /* 0x000fda0003fc5270 */
[----:B------:R-:W-:Y:S01]  /*04b0*/  VOTEU.ALL UP0, P6 ;  /* 0x0000000000ff7886 */ /* 0x000fe20003000000 */
[----:B------:R-:W-:Y:S01]  /*04c0*/  VOTEU.ALL UP1, P6 ;  /* 0x0000000000ff7886 */ /* 0x000fe20003020000 */
[----:B------:R-:W-:Y:S01]  /*04d0*/  VOTEU.ALL UP2, P6 ;  /* 0x0000000000ff7886 */ /* 0x000fe20003040000 */
[----:B------:R-:W-:Y:S02]  /*04e0*/  VOTEU.ALL UP3, P6 ;  /* 0x0000000000ff7886 */ /* 0x000fe40003060000 */
[----:B------:R-:W0:Y:S01]  /*04f0*/  @!UP0 S2UR UR5, SR_CgaCtaId ;  /* 0x00000000000589c3 */ /* 0x000e220000008800 */
[----:B----4-:R-:W-:Y:S02]  /*0500*/  IABS R14, R68 ;  /* 0x00000044000e7213 */ /* 0x010fe40000000000 */
[----:B------:R-:W-:Y:S02]  /*0510*/  LOP3.LUT R12, R68, R16, RZ, 0x3c, !PT ;  /* 0x00000010440c7212 */ /* 0x000fe400078e3cff */
[----:B------:R-:W-:Y:S01]  /*0520*/  IABS R18, R67 ;  /* 0x0000004300127213 */ /* 0x000fe20000000000 */
[----:B------:R-:W-:Y:S01]  /*0530*/  IMAD.MOV.U32 R15, RZ, RZ, R14 ;  /* 0x000000ffff0f7224 */ /* 0x000fe200078e000e */
[----:B------:R-:W-:Y:S01]  /*0540*/  ISETP.GE.AND P3, PT, R12, RZ, PT ;  /* 0x000000ff0c00720c */ /* 0x000fe20003f66270 */
[----:B------:R-:W-:-:S02]  /*0550*/  IMAD.MOV R14, RZ, RZ, -R13 ;  /* 0x000000ffff0e7224 */ /* 0x000fc400078e0a0d */
[----:B------:R-:W-:-:S04]  /*0560*/  IMAD.HI.U32 R3, R2, R18, RZ ;  /* 0x0000001202037227 */ /* 0x000fc800078e00ff */
[----:B------:R-:W-:-:S04]  /*0570*/  IMAD.HI.U32 R0, R2, R15, RZ ;  /* 0x0000000f02007227 */ /* 0x000fc800078e00ff */
[----:B------:R-:W-:Y:S02]  /*0580*/  IMAD R14, R7, R14, R4 ;  /* 0x0000000e070e7224 */ /* 0x000fe400078e0204 */
[----:B------:R-:W-:Y:S02]  /*0590*/  IMAD.MOV R4, RZ, RZ, -R3 ;  /* 0x000000ffff047224 */ /* 0x000fe400078e0a03 */
[----:B------:R-:W-:Y:S01]  /*05a0*/  IMAD.MOV R2, RZ, RZ, -R0 ;  /* 0x000000ffff027224 */ /* 0x000fe200078e0a00 */
[----:B------:R-:W-:Y:S01]  /*05b0*/  ISETP.GE.U32.AND P0, PT, R14, R7, PT ;  /* 0x000000070e00720c */ /* 0x000fe20003f06070 */
[C---:B------:R-:W-:Y:S02]  /*05c0*/  IMAD R4, R17.reuse, R4, R18 ;  /* 0x0000000411047224 */ /* 0x040fe400078e0212 */
[C---:B------:R-:W-:Y:S02]  /*05d0*/  IMAD R2, R17.reuse, R2, R15 ;  /* 0x0000000211027224 */ /* 0x040fe400078e020f */
[----:B------:R-:W1:Y:S01]  /*05e0*/  S2R R15, SR_CTAID.X ;  /* 0x00000000000f7919 */ /* 0x000e620000002500 */
[C---:B------:R-:W-:Y:S01]  /*05f0*/  ISETP.GT.U32.AND P1, PT, R17.reuse, R4, PT ;  /* 0x000000041100720c */ /* 0x040fe20003f24070 */
[----:B------:R-:W-:Y:S01]  /*0600*/  IMAD.MOV.U32 R12, RZ, RZ, RZ ;  /* 0x000000ffff0c7224 */ /* 0x000fe200078e00ff */
[----:B------:R-:W-:-:S05]  /*0610*/  ISETP.GT.U32.AND P5, PT, R17, R2, PT ;  /* 0x000000021100720c */ /* 0x000fca0003fa4070 */
[----:B------:R-:W-:Y:S02]  /*0620*/  @P0 IMAD.IADD R14, R14, 0x1, -R7 ;  /* 0x000000010e0e0824 */ /* 0x000fe400078e0a07 */
[----:B------:R-:W-:Y:S01]  /*0630*/  @P0 VIADD R13, R13, 0x1 ;  /* 0x000000010d0d0836 */ /* 0x000fe20000000000 */
[----:B------:R-:W-:Y:S02]  /*0640*/  ISETP.NE.U32.AND P0, PT, R7, RZ, PT ;  /* 0x000000ff0700720c */ /* 0x000fe40003f05070 */
[----:B------:R-:W-:Y:S01]  /*0650*/  ISETP.GE.U32.AND P2, PT, R14, R7, PT ;  /* 0x000000070e00720c */ /* 0x000fe20003f46070 */
[----:B------:R-:W-:Y:S01]  /*0660*/  @!P1 IMAD.IADD R4, R4, 0x1, -R17 ;  /* 0x0000000104049824 */ /* 0x000fe200078e0a11 */
[----:B------:R-:W-:Y:S01]  /*0670*/  SHF.R.U32.HI R14, RZ, 0x1, R9 ;  /* 0x00000001ff0e7819 */ /* 0x000fe20000011609 */
[----:B------:R-:W-:Y:S02]  /*0680*/  @!P5 IMAD.IADD R2, R2, 0x1, -R17 ;  /* 0x000000010202d824 */ /* 0x000fe400078e0a11 */
[----:B------:R-:W-:Y:S01]  /*0690*/  @!P5 VIADD R0, R0, 0x1 ;  /* 0x000000010000d836 */ /* 0x000fe20000000000 */
[-C--:B------:R-:W-:Y:S01]  /*06a0*/  ISETP.GE.U32.AND P5, PT, R4, R17.reuse, PT ;  /* 0x000000110400720c */ /* 0x080fe20003fa6070 */
[----:B------:R-:W-:Y:S01]  /*06b0*/  @!P1 VIADD R3, R3, 0x1 ;  /* 0x0000000103039836 */ /* 0x000fe20000000000 */
[----:B------:R-:W-:-:S02]  /*06c0*/  ISETP.GE.U32.AND P4, PT, R2, R17, PT ;  /* 0x000000110200720c */ /* 0x000fc40003f86070 */
[-C--:B------:R-:W-:Y:S02]  /*06d0*/  LOP3.LUT R4, R67, R16.reuse, RZ, 0x3c, !PT ;  /* 0x0000001043047212 */ /* 0x080fe400078e3cff */
[----:B------:R-:W-:Y:S01]  /*06e0*/  LOP3.LUT R2, RZ, R7, RZ, 0x33, !PT ;  /* 0x00000007ff027212 */ /* 0x000fe200078e33ff */
[----:B------:R-:W-:Y:S01]  /*06f0*/  @P2 VIADD R13, R13, 0x1 ;  /* 0x000000010d0d2836 */ /* 0x000fe20000000000 */
[----:B------:R-:W-:Y:S01]  /*0700*/  ISETP.GE.AND P1, PT, R4, RZ, PT ;  /* 0x000000ff0400720c */ /* 0x000fe20003f26270 */
[----:B--2---:R-:W-:Y:S01]  /*0710*/  IMAD R4, R5, UR4, RZ ;  /* 0x0000000405047c24 */ /* 0x004fe2000f8e02ff */
[C---:B------:R-:W-:Y:S01]  /*0720*/  SEL R11, R2.reuse, R11, !P0 ;  /* 0x0000000b020b7207 */ /* 0x040fe20004000000 */
[----:B------:R-:W-:Y:S01]  /*0730*/  @!UP0 UMOV UR4, 0x400 ;  /* 0x0000040000048882 */ /* 0x000fe20000000000 */
[----:B------:R-:W-:Y:S01]  /*0740*/  SEL R13, R2, R13, !P0 ;  /* 0x0000000d020d7207 */ /* 0x000fe20004000000 */
[----:B------:R-:W-:Y:S01]  /*0750*/  @P5 VIADD R3, R3, 0x1 ;  /* 0x0000000103035836 */ /* 0x000fe20000000000 */
[----:B------:R-:W-:Y:S01]  /*0760*/  ISETP.NE.AND P0, PT, R16, RZ, PT ;  /* 0x000000ff1000720c */ /* 0x000fe20003f05270 */
[----:B------:R-:W-:Y:S01]  /*0770*/  @P4 VIADD R0, R0, 0x1 ;  /* 0x0000000100004836 */ /* 0x000fe20000000000 */
[----:B0-----:R-:W-:Y:S01]  /*0780*/  @!UP0 ULEA UR4, UR5, UR4, 0x18 ;  /* 0x0000000405048291 */ /* 0x001fe2000f8ec0ff */
[----:B------:R-:W-:Y:S01]  /*0790*/  IMAD.MOV.U32 R2, RZ, RZ, R3 ;  /* 0x000000ffff027224 */ /* 0x000fe200078e0003 */
[----:B------:R-:W-:Y:S01]  /*07a0*/  LOP3.LUT R3, RZ, R16, RZ, 0x33, !PT ;  /* 0x00000010ff037212 */ /* 0x000fe200078e33ff */
[----:B------:R-:W-:Y:S01]  /*07b0*/  @!P3 IMAD.MOV R0, RZ, RZ, -R0 ;  /* 0x000000ffff00b224 */ /* 0x000fe200078e0a00 */
[----:B------:R-:W-:Y:S01]  /*07c0*/  SHF.R.U32.HI R16, RZ, 0x5, R10 ;  /* 0x00000005ff107819 */ /* 0x000fe2000001160a */
[----:B------:R-:W-:Y:S01]  /*07d0*/  @!P1 IMAD.MOV R2, RZ, RZ, -R2 ;  /* 0x000000ffff029224 */ /* 0x000fe200078e0a02 */
[----:B------:R-:W-:Y:S01]  /*07e0*/  ISETP.GE.U32.AND P1, PT, R10, 0x400, PT ;  /* 0x000004000a00780c */ /* 0x000fe20003f26070 */
[----:B------:R-:W-:Y:S01]  /*07f0*/  IMAD.IADD R62, R62, 0x1, R11 ;  /* 0x000000013e3e7824 */ /* 0x000fe200078e020b */
[----:B------:R-:W-:Y:S01]  /*0800*/  SEL R0, R3, R0, !P0 ;  /* 0x0000000003007207 */ /* 0x000fe20004000000 */
[----:B-1----:R-:W-:Y:S01]  /*0810*/  IMAD.SHL.U32 R66, R15, 0x40, RZ ;  /* 0x000000400f427824 */ /* 0x002fe200078e00ff */
[----:B------:R-:W-:Y:S01]  /*0820*/  SEL R3, R3, R2, !P0 ;  /* 0x0000000203037207 */ /* 0x000fe20004000000 */
[----:B------:R-:W-:Y:S01]  /*0830*/  IMAD.IADD R11, R7, 0x1, R10 ;  /* 0x00000001070b7824 */ /* 0x000fe200078e020a */
[----:B------:R-:W-:Y:S01]  /*0840*/  IADD3 R2, P0, PT, R4, UR14, RZ ;  /* 0x0000000e04027c10 */ /* 0x000fe2000ff1e0ff */
[----:B------:R-:W-:Y:S01]  /*0850*/  IMAD.IADD R60, R60, 0x1, R13 ;  /* 0x000000013c3c7824 */ /* 0x000fe200078e020d */
[----:B------:R-:W-:Y:S01]  /*0860*/  LEA.HI R65, R9, R66, RZ, 0x1d ;  /* 0x0000004209417211 */ /* 0x000fe200078fe8ff */
[----:B------:R-:W-:Y:S01]  /*0870*/  IMAD R13, R15, UR10, R52 ;  /* 0x0000000a0f0d7c24 */ /* 0x000fe2000f8e0234 */
[----:B------:R-:W-:Y:S01]  /*0880*/  LEA.HI.X.SX32 R4, R4, UR15, 0x1, P0 ;  /* 0x0000000f04047c11 */ /* 0x000fe200080f0eff */
[----:B------:R-:W-:-:S04]  /*0890*/  @!UP0 UIADD3 UR14, UPT, UPT, -UR10, 0x100000, URZ ;  /* 0x001000000a0e8890 */ /* 0x000fc8000fffe1ff */
[----:B------:R-:W-:Y:S02]  /*08a0*/  @!UP0 USHF.L.U32 UR15, UR14, 0xb, URZ ;  /* 0x0000000b0e0f8899 */ /* 0x000fe400080006ff */
[----:B------:R-:W-:Y:S01]  /*08b0*/  @!UP0 USHF.L.U32 UR14, UR14, 0x1, URZ ;  /* 0x000000010e0e8899 */ /* 0x000fe200080006ff */
[-C--:B------:R-:W-:Y:S01]  /*08c0*/  LEA.HI R63, R10, R66.reuse, RZ, 0x19 ;  /* 0x000000420a3f7211 */ /* 0x080fe200078fc8ff */
[----:B------:R-:W-:Y:S01]  /*08d0*/  IMAD.SHL.U32 R15, R9, 0x2, RZ ;  /* 0x00000002090f7824 */ /* 0x000fe200078e00ff */
[----:B------:R-:W-:Y:S01]  /*08e0*/  LEA.HI R61, R11, R66, RZ, 0x19 ;  /* 0x000000420b3d7211 */ /* 0x000fe200078fc8ff */
[----:B------:R-:W-:Y:S01]  /*08f0*/  IMAD R65, R65, UR8, RZ ;  /* 0x0000000841417c24 */ /* 0x000fe2000f8e02ff */
[----:B------:R-:W-:Y:S01]  /*0900*/  SHF.R.U32.HI R13, RZ, 0x1, R13 ;  /* 0x00000001ff0d7819 */ /* 0x000fe2000001160d */
[----:B------:R-:W-:Y:S01]  /*0910*/  IMAD R63, R63, UR8, RZ ;  /* 0x000000083f3f7c24 */ /* 0x000fe2000f8e02ff */
[--C-:B------:R-:W-:Y:S01]  /*0920*/  SHF.R.U32.HI R20, RZ, 0x3, R11.reuse ;  /* 0x00000003ff147819 */ /* 0x100fe2000001160b */
[----:B------:R-:W-:Y:S01]  /*0930*/  IMAD R61, R61, UR8, RZ ;  /* 0x000000083d3d7c24 */ /* 0x000fe2000f8e02ff */
[--C-:B------:R-:W-:Y:S01]  /*0940*/  SHF.R.U32.HI R22, RZ, 0x5, R11.reuse ;  /* 0x00000005ff167819 */ /* 0x100fe2000001160b */
[----:B------:R-:W-:Y:S01]  /*0950*/  VIADD R30, R60, 0x1 ;  /* 0x000000013c1e7836 */ /* 0x000fe20000000000 */
[----:B------:R-:W-:Y:S01]  /*0960*/  ISETP.GE.U32.AND P0, PT, R9, 0x40, PT ;  /* 0x000000400900780c */ /* 0x000fe20003f06070 */
[----:B------:R-:W0:Y:S02]  /*0970*/  FENCE.VIEW.ASYNC.S ;  /* 0x00000000000073c6 */ /* 0x000e240000000000 */
[----:B0-----:R0:W1:Y:S01]  /*0980*/  @!UP1 SYNCS.EXCH.64 URZ, [UR4], UR14 ;  /* 0x0000000e04ff95b2 */ /* 0x0010620008000100 */
[----:B------:R-:W-:Y:S01]  /*0990*/  ISETP.GE.U32.AND P2, PT, R11, 0x400, PT ;  /* 0x000004000b00780c */ /* 0x000fe20003f46070 */
[----:B------:R-:W-:Y:S01]  /*09a0*/  IMAD.IADD R18, R7, 0x1, R11 ;  /* 0x0000000107127824 */ /* 0x000fe200078e020b */
[----:B------:R-:W-:Y:S01]  /*09b0*/  LOP3.LUT R69, R13, 0x7ffffff0, RZ, 0xc0, !PT ;  /* 0x7ffffff00d457812 */ /* 0x000fe200078ec0ff */
[----:B------:R-:W2:Y:S01]  /*09c0*/  LDCU.64 UR8, c[0x0][0x380] ;  /* 0x00007000ff0877ac */ /* 0x000ea20008000a00 */
[----:B------:R-:W-:-:S02]  /*09d0*/  LOP3.LUT R31, R11, 0x70, R20, 0x78, !PT ;  /* 0x000000700b1f7812 */ /* 0x000fc400078e7814 */
[----:B------:R-:W-:Y:S02]  /*09e0*/  LOP3.LUT R13, R8, 0x70, R15, 0x78, !PT ;  /* 0x00000070080d7812 */ /* 0x000fe400078e780f */
[----:B------:R-:W-:Y:S02]  /*09f0*/  LOP3.LUT R20, R22, 0x3c, RZ, 0xc0, !PT ;  /* 0x0000003c16147812 */ /* 0x000fe400078ec0ff */
[----:B------:R-:W-:Y:S02]  /*0a00*/  LOP3.LUT R14, R14, 0x3c, RZ, 0xc0, !PT ;  /* 0x0000003c0e0e7812 */ /* 0x000fe400078ec0ff */
[----:B------:R-:W-:Y:S02]  /*0a10*/  LOP3.LUT R15, R8, 0x70, RZ, 0xc0, !PT ;  /* 0x00000070080f7812 */ /* 0x000fe400078ec0ff */
[----:B------:R-:W-:Y:S01]  /*0a20*/  SHF.R.S32.HI R17, RZ, 0x1f, R65 ;  /* 0x0000001fff117819 */ /* 0x000fe20000011441 */
[----:B------:R0:W1:Y:S01]  /*0a30*/  @!UP2 SYNCS.EXCH.64 URZ, [UR4+0x8], UR14 ;  /* 0x0000080e04ffa5b2 */ /* 0x0000620008000100 */
[----:B------:R-:W-:-:S02]  /*0a40*/  LOP3.LUT R16, R16, 0x3c, RZ, 0xc0, !PT ;  /* 0x0000003c10107812 */ /* 0x000fc400078ec0ff */
[----:B------:R-:W-:Y:S02]  /*0a50*/  LOP3.LUT R23, R11, 0x70, RZ, 0xc0, !PT ;  /* 0x000000700b177812 */ /* 0x000fe400078ec0ff */
[----:B------:R-:W-:Y:S02]  /*0a60*/  SHF.R.S32.HI R33, RZ, 0x1f, R63 ;  /* 0x0000001fff217819 */ /* 0x000fe4000001143f */
[----:B------:R-:W-:Y:S02]  /*0a70*/  SHF.R.S32.HI R35, RZ, 0x1f, R61 ;  /* 0x0000001fff237819 */ /* 0x000fe4000001143d */
[----:B------:R-:W-:Y:S02]  /*0a80*/  LOP3.LUT R22, R62, 0x3, RZ, 0xc0, !PT ;  /* 0x000000033e167812 */ /* 0x000fe400078ec0ff */
[----:B------:R-:W-:Y:S02]  /*0a90*/  LOP3.LUT R30, R30, 0x3, RZ, 0xc0, !PT ;  /* 0x000000031e1e7812 */ /* 0x000fe400078ec0ff */
[----:B------:R-:W-:-:S02]  /*0aa0*/  SEL R37, R0, R3, !P0 ;  /* 0x0000000300257207 */ /* 0x000fc40004000000 */
[CC--:B------:R-:W-:Y:S01]  /*0ab0*/  SEL R39, R0.reuse, R3.reuse, !P1 ;  /* 0x0000000300277207 */ /* 0x0c0fe20004800000 */
[----:B------:R0:W1:Y:S01]  /*0ac0*/  @!UP3 SYNCS.EXCH.64 URZ, [UR4+0x10], UR14 ;  /* 0x0000100e04ffb5b2 */ /* 0x0000620008000100 */
[----:B------:R-:W-:Y:S01]  /*0ad0*/  SEL R41, R0, R3, !P2 ;  /* 0x0000000300297207 */ /* 0x000fe20005000000 */
[----:B012---:R-:W-:Y:S06]  /*0ae0*/  BAR.SYNC.DEFER_BLOCKING 0x0 ;  /* 0x0000000000007b1d */ /* 0x007fec0000010000 */
.L_x_22:
[----:B------:R-:W-:Y:S01]  /*0af0*/  ISETP.GT.U32.AND P0, PT, R9, 0x1ff, PT ;  /* 0x000001ff0900780c */ /* 0x000fe20003f04070 */
[----:B------:R-:W-:-:S12]  /*0b00*/  BSSY.RECONVERGENT B1, `(.L_x_1) ;  /* 0x000006c000017945 */ /* 0x000fd80003800200 */
[----:B------:R-:W-:Y:S05]  /*0b10*/  @P0 BRA `(.L_x_2) ;  /* 0x0000000400a80947 */ /* 0x000fea0003800000 */
[----:B------:R-:W-:Y:S01]  /*0b20*/  ISETP.NE.AND P0, PT, R22, 0x3, PT ;  /* 0x000000031600780c */ /* 0x000fe20003f05270 */
[----:B------:R-:W-:Y:S01]  /*0b30*/  BSSY.RECONVERGENT B2, `(.L_x_3) ;  /* 0x0000029000027945 */ /* 0x000fe20003800200 */
[----:B------:R-:W-:-:S11]  /*0b40*/  IMAD.MOV.U32 R34, RZ, RZ, R8 ;  /* 0x000000ffff227224 */ /* 0x000fd600078e0008 */
[----:B------:R-:W-:Y:S05]  /*0b50*/  @!P0 BRA `(.L_x_4) ;  /* 0x0000000000988947 */ /* 0x000fea0003800000 */
[----:B------:R-:W0:Y:S01]  /*0b60*/  S2R R28, SR_CgaCtaId ;  /* 0x00000000001c7919 */ /* 0x000e220000008800 */
[----:B------:R-:W-:Y:S01]  /*0b70*/  MOV R25, 0x400 ;  /* 0x0000040000197802 */ /* 0x000fe20000000f00 */
[C---:B------:R-:W-:Y:S02]  /*0b80*/  IMAD R24, R12.reuse, 0x80, R15 ;  /* 0x000000800c187824 */ /* 0x040fe400078e020f */
[----:B------:R-:W-:Y:S02]  /*0b90*/  IMAD R26, R12, 0x2000, R13 ;  /* 0x000020000c1a7824 */ /* 0x000fe400078e020d */
[----:B------:R-:W-:Y:S01]  /*0ba0*/  VIADD R25, R25, 0x80 ;  /* 0x0000008019197836 */ /* 0x000fe20000000000 */
[----:B------:R-:W-:Y:S01]  /*0bb0*/  IADD3 R24, P0, P1, R2, R65, R24 ;  /* 0x0000004102187210 */ /* 0x000fe2000791e018 */
[----:B------:R-:W-:-:S03]  /*0bc0*/  IMAD.MOV.U32 R34, RZ, RZ, R10 ;  /* 0x000000ffff227224 */ /* 0x000fc600078e000a */
[----:B0-----:R-:W-:Y:S02]  /*0bd0*/  LEA R27, R28, R25, 0x18 ;  /* 0x000000191c1b7211 */ /* 0x001fe400078ec0ff */
[----:B------:R-:W-:Y:S02]  /*0be0*/  IADD3.X R25, PT, PT, R4, R17, RZ, P0, P1 ;  /* 0x0000001104197210 */ /* 0x000fe400007e24ff */
[----:B------:R-:W-:Y:S01]  /*0bf0*/  ISETP.NE.AND P0, PT, R22, RZ, PT ;  /* 0x000000ff1600720c */ /* 0x000fe20003f05270 */
[----:B------:R-:W-:-:S05]  /*0c00*/  IMAD.IADD R29, R26, 0x1, R27 ;  /* 0x000000011a1d7824 */ /* 0x000fca00078e021b */
[----:B------:R-:W-:Y:S01]  /*0c10*/  @!PT LDS RZ, [RZ] ;  /* 0x00000000fffff984 */ /* 0x000fe20000000800 */
[----:B------:R-:W-:Y:S01]  /*0c20*/  @!PT LDS RZ, [RZ] ;  /* 0x00000000fffff984 */ /* 0x000fe20000000800 */
[----:B------:R-:W-:Y:S01]  /*0c30*/  @!PT LDS RZ, [RZ] ;  /* 0x00000000fffff984 */ /* 0x000fe20000000800 */
[----:B------:R0:W-:Y:S07]  /*0c40*/  LDGSTS.E.BYPASS.LTC256B.128 [R29], desc[UR6][R24.64] ;  /* 0x00000000181d7fae */ /* 0x0001ee000b981b06 */
[----:B------:R-:W-:Y:S05]  /*0c50*/  @!P0 BRA `(.L_x_4) ;  /* 0x0000000000588947 */ /* 0x000fea0003800000 */
[C---:B0-----:R-:W-:Y:S02]  /*0c60*/  IMAD R24, R12.reuse, 0x80, R19 ;  /* 0x000000800c187824 */ /* 0x041fe400078e0213 */
[----:B------:R-:W-:Y:S02]  /*0c70*/  IMAD R26, R12, 0x2000, R21 ;  /* 0x000020000c1a7824 */ /* 0x000fe400078e0215 */
[----:B------:R-:W-:Y:S01]  /*0c80*/  IMAD.MOV.U32 R34, RZ, RZ, R11 ;  /* 0x000000ffff227224 */ /* 0x000fe200078e000b */
[----:B------:R-:W-:Y:S01]  /*0c90*/  IADD3 R24, P0, P1, R2, R63, R24 ;  /* 0x0000003f02187210 */ /* 0x000fe2000791e018 */
[----:B------:R-:W-:-:S03]  /*0ca0*/  IMAD.IADD R29, R27, 0x1, R26 ;  /* 0x000000011b1d7824 */ /* 0x000fc600078e021a */
[----:B------:R-:W-:Y:S02]  /*0cb0*/  IADD3.X R25, PT, PT, R4, R33, RZ, P0, P1 ;  /* 0x0000002104197210 */ /* 0x000fe400007e24ff */
[----:B------:R-:W-:-:S03]  /*0cc0*/  ISETP.NE.AND P0, PT, R22, 0x1, PT ;  /* 0x000000011600780c */ /* 0x000fc60003f05270 */
[----:B------:R-:W-:Y:S01]  /*0cd0*/  @!PT LDS RZ, [RZ] ;  /* 0x00000000fffff984 */ /* 0x000fe20000000800 */
[----:B------:R-:W-:Y:S01]  /*0ce0*/  @!PT LDS RZ, [RZ] ;  /* 0x00000000fffff984 */ /* 0x000fe20000000800 */
[----:B------:R-:W-:Y:S01]  /*0cf0*/  @!PT LDS RZ, [RZ] ;  /* 0x00000000fffff984 */ /* 0x000fe20000000800 */
[----:B------:R1:W-:Y:S10]  /*0d00*/  LDGSTS.E.BYPASS.LTC256B.128 [R29], desc[UR6][R24.64] ;  /* 0x00000000181d7fae */ /* 0x0003f4000b981b06 */
[----:B------:R-:W-:Y:S05]  /*0d10*/  @!P0 BRA `(.L_x_4) ;  /* 0x0000000000288947 */ /* 0x000fea0003800000 */
[C---:B-1----:R-:W-:Y:S02]  /*0d20*/  IMAD R24, R12.reuse, 0x80, R23 ;  /* 0x000000800c187824 */ /* 0x042fe400078e0217 */
[----:B------:R-:W-:Y:S02]  /*0d30*/  IMAD R26, R12, 0x2000, R31 ;  /* 0x000020000c1a7824 */ /* 0x000fe400078e021f */
[----:B------:R-:W-:Y:S01]  /*0d40*/  IMAD.MOV.U32 R34, RZ, RZ, R18 ;  /* 0x000000ffff227224 */ /* 0x000fe200078e0012 */
[----:B------:R-:W-:Y:S01]  /*0d50*/  IADD3 R24, P0, P1, R2, R61, R24 ;  /* 0x0000003d02187210 */ /* 0x000fe2000791e018 */
[----:B------:R-:W-:-:S03]  /*0d60*/  IMAD.IADD R27, R27, 0x1, R26 ;  /* 0x000000011b1b7824 */ /* 0x000fc600078e021a */
[----:B------:R-:W-:-:S05]  /*0d70*/  IADD3.X R25, PT, PT, R4, R35, RZ, P0, P1 ;  /* 0x0000002304197210 */ /* 0x000fca00007e24ff */
[----:B------:R-:W-:Y:S01]  /*0d80*/  @!PT LDS RZ, [RZ] ;  /* 0x00000000fffff984 */ /* 0x000fe20000000800 */
[----:B------:R-:W-:Y:S01]  /*0d90*/  @!PT LDS RZ, [RZ] ;  /* 0x00000000fffff984 */ /* 0x000fe20000000800 */
[----:B------:R-:W-:Y:S01]  /*0da0*/  @!PT LDS RZ, [RZ] ;  /* 0x00000000fffff984 */ /* 0x000fe20000000800 */
[----:B------:R2:W-:Y:S04]  /*0db0*/  LDGSTS.E.BYPASS.LTC256B.128 [R27], desc[UR6][R24.64] ;  /* 0x00000000181b7fae */ /* 0x0005e8000b981b06 */
.L_x_4:
[----:B------:R-:W-:Y:S05]  /*0dc0*/  BSYNC.RECONVERGENT B2 ;  /* 0x0000000000027941 */ /* 0x000fea0003800200 */
.L_x_3:
[----:B------:R-:W-:-:S13]  /*0dd0*/  ISETP.GE.U32.AND P0, PT, R62, 0x3, PT ;  /* 0x000000033e00780c */ /* 0x000fda0003f06070 */
[----:B------:R-:W-:Y:S05]  /*0de0*/  @!P0 BRA `(.L_x_2) ;  /* 0x0000000000f48947 */ /* 0x000fea0003800000 */
[----:B012---:R-:W0:Y:S01]  /*0df0*/  S2R R25, SR_CgaCtaId ;  /* 0x0000000000197919 */ /* 0x007e220000008800 */
[----:B------:R-:W-:-:S05]  /*0e00*/  MOV R24, 0x400 ;  /* 0x0000040000187802 */ /* 0x000fca0000000f00 */
[----:B------:R-:W-:-:S05]  /*0e10*/  VIADD R24, R24, 0x80 ;  /* 0x0000008018187836 */ /* 0x000fca0000000000 */
[----:B0-----:R-:W-:-:S07]  /*0e20*/  LEA R32, R25, R24, 0x18 ;  /* 0x0000001819207211 */ /* 0x001fce00078ec0ff */
.L_x_5:
[C---:B---3--:R-:W-:Y:S01]  /*0e30*/  LEA.HI R24, R34.reuse, R66, RZ, 0x19 ;  /* 0x0000004222187211 */ /* 0x048fe200078fc8ff */
[--C-:B------:R-:W-:Y:S01]  /*0e40*/  IMAD.IADD R28, R7, 0x1, R34.reuse ;  /* 0x00000001071c7824 */ /* 0x100fe200078e0222 */
[----:B------:R-:W-:Y:S02]  /*0e50*/  LOP3.LUT R25, R34, 0x70, RZ, 0xc0, !PT ;  /* 0x0000007022197812 */ /* 0x000fe400078ec0ff */
[----:B------:R-:W-:Y:S01]  /*0e60*/  SHF.R.U32.HI R27, RZ, 0x3, R34 ;  /* 0x00000003ff1b7819 */ /* 0x000fe20000011622 */
[----:B------:R-:W-:Y:S01]  /*0e70*/  IMAD R24, R24, UR11, RZ ;  /* 0x0000000b18187c24 */ /* 0x000fe2000f8e02ff */
[----:B------:R-:W-:Y:S01]  /*0e80*/  SHF.R.U32.HI R45, RZ, 0x3, R28 ;  /* 0x00000003ff2d7819 */ /* 0x000fe2000001161c */
[----:B------:R-:W-:Y:S01]  /*0e90*/  IMAD R25, R12, 0x80, R25 ;  /* 0x000000800c197824 */ /* 0x000fe200078e0219 */
[----:B------:R-:W-:Y:S02]  /*0ea0*/  LOP3.LUT R27, R34, 0x70, R27, 0x78, !PT ;  /* 0x00000070221b7812 */ /* 0x000fe400078e781b */
[----:B------:R-:W-:-:S02]  /*0eb0*/  SHF.R.S32.HI R29, RZ, 0x1f, R24 ;  /* 0x0000001fff1d7819 */ /* 0x000fc40000011418 */
[----:B------:R-:W-:Y:S01]  /*0ec0*/  IADD3 R26, P0, P1, R2, R24, R25 ;  /* 0x00000018021a7210 */ /* 0x000fe2000791e019 */
[----:B------:R-:W-:Y:S01]  /*0ed0*/  IMAD R25, R12, 0x2000, R27 ;  /* 0x000020000c197824 */ /* 0x000fe200078e021b */
[C---:B------:R-:W-:Y:S02]  /*0ee0*/  LOP3.LUT R43, R28.reuse, 0x70, RZ, 0xc0, !PT ;  /* 0x000000701c2b7812 */ /* 0x040fe400078ec0ff */
[CC--:B------:R-:W-:Y:S02]  /*0ef0*/  LEA.HI R24, R28.reuse, R66.reuse, RZ, 0x19 ;  /* 0x000000421c187211 */ /* 0x0c0fe400078fc8ff */
[----:B------:R-:W-:Y:S01]  /*0f00*/  LOP3.LUT R45, R28, 0x70, R45, 0x78, !PT ;  /* 0x000000701c2d7812 */ /* 0x000fe200078e782d */
[C---:B------:R-:W-:Y:S01]  /*0f10*/  IMAD.IADD R28, R7.reuse, 0x1, R28 ;  /* 0x00000001071c7824 */ /* 0x040fe200078e021c */
[----:B------:R-:W-:Y:S01]  /*0f20*/  IADD3.X R27, PT, PT, R4, R29, RZ, P0, P1 ;  /* 0x0000001d041b7210 */ /* 0x000fe200007e24ff */
[----:B------:R-:W-:Y:S02]  /*0f30*/  IMAD.IADD R29, R32, 0x1, R25 ;  /* 0x00000001201d7824 */ /* 0x000fe400078e0219 */
[--C-:B------:R-:W-:Y:S01]  /*0f40*/  IMAD.IADD R34, R7, 0x1, R28.reuse ;  /* 0x0000000107227824 */ /* 0x100fe200078e021c */
[----:B------:R-:W-:Y:S01]  /*0f50*/  LOP3.LUT R47, R28, 0x70, RZ, 0xc0, !PT ;  /* 0x000000701c2f7812 */ /* 0x000fe200078ec0ff */
[----:B------:R-:W-:Y:S01]  /*0f60*/  IMAD R43, R12, 0x80, R43 ;  /* 0x000000800c2b7824 */ /* 0x000fe200078e022b */
[----:B------:R-:W-:Y:S01]  /*0f70*/  @!PT LDS RZ, [RZ] ;  /* 0x00000000fffff984 */ /* 0x000fe20000000800 */
[----:B------:R-:W-:Y:S01]  /*0f80*/  @!PT LDS RZ, [RZ] ;  /* 0x00000000fffff984 */ /* 0x000fe20000000800 */
[----:B------:R-:W-:Y:S01]  /*0f90*/  @!PT LDS RZ, [RZ] ;  /* 0x00000000fffff984 */ /* 0x000fe20000000800 */
[----:B------:R0:W-:Y:S01]  /*0fa0*/  LDGSTS.E.BYPASS.LTC256B.128 [R29], desc[UR6][R26.64] ;  /* 0x000000001a1d7fae */ /* 0x0001e2000b981b06 */
[----:B------:R-:W-:Y:S01]  /*0fb0*/  IMAD R25, R24, UR11, RZ ;  /* 0x0000000b18197c24 */ /* 0x000fe2000f8e02ff */
[----:B------:R-:W-:Y:S01]  /*0fc0*/  LEA.HI R36, R28, R66, RZ, 0x19 ;  /* 0x000000421c247211 */ /* 0x000fe200078fc8ff */
[C---:B------:R-:W-:Y:S01]  /*0fd0*/  IMAD R47, R12.reuse, 0x80, R47 ;  /* 0x000000800c2f7824 */ /* 0x040fe200078e022f */
[----:B------:R-:W-:Y:S01]  /*0fe0*/  SHF.R.U32.HI R49, RZ, 0x3, R28 ;  /* 0x00000003ff317819 */ /* 0x000fe2000001161c */
[----:B------:R-:W-:Y:S01]  /*0ff0*/  IMAD R45, R12, 0x2000, R45 ;  /* 0x000020000c2d7824 */ /* 0x000fe200078e022d */
[----:B------:R-:W-:Y:S01]  /*1000*/  IADD3 R24, P0, P1, R2, R25, R43 ;  /* 0x0000001902187210 */ /* 0x000fe2000791e02b */
[----:B------:R-:W-:Y:S01]  /*1010*/  IMAD R36, R36, UR11, RZ ;  /* 0x0000000b24247c24 */ /* 0x000fe2000f8e02ff */
[----:B------:R-:W-:Y:S01]  /*1020*/  SHF.R.U32.HI R43, RZ, 0x3, R34 ;  /* 0x00000003ff2b7819 */ /* 0x000fe20000011622 */
[----:B------:R-:W-:Y:S01]  /*1030*/  IMAD.IADD R45, R32, 0x1, R45 ;  /* 0x00000001202d7824 */ /* 0x000fe200078e022d */
[----:B------:R-:W-:-:S02]  /*1040*/  SHF.R.S32.HI R25, RZ, 0x1f, R25 ;  /* 0x0000001fff197819 */ /* 0x000fc40000011419 */
[C---:B0-----:R-:W-:Y:S02]  /*1050*/  LOP3.LUT R29, R34.reuse, 0x70, RZ, 0xc0, !PT ;  /* 0x00000070221d7812 */ /* 0x041fe400078ec0ff */
[----:B------:R-:W-:Y:S02]  /*1060*/  LEA.HI R27, R34, R66, RZ, 0x19 ;  /* 0x00000042221b7211 */ /* 0x000fe400078fc8ff */
[----:B------:R-:W-:Y:S01]  /*1070*/  LOP3.LUT R49, R28, 0x70, R49, 0x78, !PT ;  /* 0x000000701c317812 */ /* 0x000fe200078e7831 */
[----:B------:R-:W-:Y:S01]  /*1080*/  IMAD R29, R12, 0x80, R29 ;  /* 0x000000800c1d7824 */ /* 0x000fe200078e021d */
[----:B------:R-:W-:Y:S01]  /*1090*/  LOP3.LUT R43, R34, 0x70, R43, 0x78, !PT ;  /* 0x00000070222b7812 */ /* 0x000fe200078e782b */
[----:B------:R-:W-:Y:S01]  /*10a0*/  IMAD R27, R27, UR11, RZ ;  /* 0x0000000b1b1b7c24 */ /* 0x000fe2000f8e02ff */
[----:B------:R-:W-:Y:S01]  /*10b0*/  IADD3.X R25, PT, PT, R4, R25, RZ, P0, P1 ;  /* 0x0000001904197210 */ /* 0x000fe200007e24ff */
[----:B------:R-:W-:Y:S01]  /*10c0*/  IMAD R49, R12, 0x2000, R49 ;  /* 0x000020000c317824 */ /* 0x000fe200078e0231 */
[----:B------:R-:W-:Y:S01]  /*10d0*/  IADD3 R26, P0, P1, R2, R36, R47 ;  /* 0x00000024021a7210 */ /* 0x000fe2000791e02f */
[----:B------:R-:W-:Y:S01]  /*10e0*/  IMAD R43, R12, 0x2000, R43 ;  /* 0x000020000c2b7824 */ /* 0x000fe200078e022b */
[----:B------:R-:W-:Y:S01]  /*10f0*/  SHF.R.S32.HI R47, RZ, 0x1f, R36 ;  /* 0x0000001fff2f7819 */ /* 0x000fe20000011424 */
[----:B------:R-:W-:Y:S01]  /*1100*/  IMAD.IADD R49, R32, 0x1, R49 ;  /* 0x0000000120317824 */ /* 0x000fe200078e0231 */
[----:B------:R-:W-:Y:S01]  /*1110*/  IADD3 R28, P2, P3, R2, R27, R29 ;  /* 0x0000001b021c7210 */ /* 0x000fe20007b5e01d */
[----:B------:R-:W-:Y:S01]  /*1120*/  IMAD.IADD R43, R32, 0x1, R43 ;  /* 0x00000001202b7824 */ /* 0x000fe200078e022b */
[----:B------:R-:W-:Y:S01]  /*1130*/  SHF.R.S32.HI R29, RZ, 0x1f, R27 ;  /* 0x0000001fff1d7819 */ /* 0x000fe2000001141b */
[----:B------:R3:W-:Y:S01]  /*1140*/  LDGSTS.E.BYPASS.LTC256B.128 [R45], desc[UR6][R24.64] ;  /* 0x00000000182d7fae */ /* 0x0007e2000b981b06 */
[C---:B------:R-:W-:Y:S01]  /*1150*/  IADD3.X R27, PT, PT, R4.reuse, R47, RZ, P0, P1 ;  /* 0x0000002f041b7210 */ /* 0x040fe200007e24ff */
[----:B------:R-:W-:Y:S01]  /*1160*/  IMAD.IADD R34, R7, 0x1, R34 ;  /* 0x0000000107227824 */ /* 0x000fe200078e0222 */
[----:B------:R-:W-:-:S03]  /*1170*/  IADD3.X R29, PT, PT, R4, R29, RZ, P2, P3 ;  /* 0x0000001d041d7210 */ /* 0x000fc600017e64ff */
[----:B------:R3:W-:Y:S01]  /*1180*/  LDGSTS.E.BYPASS.LTC256B.128 [R49], desc[UR6][R26.64] ;  /* 0x000000001a317fae */ /* 0x0007e2000b981b06 */
[----:B------:R-:W-:-:S03]  /*1190*/  ISETP.GE.U32.AND P0, PT, R34, 0x2000, PT ;  /* 0x000020002200780c */ /* 0x000fc60003f06070 */
[----:B------:R3:W-:Y:S10]  /*11a0*/  LDGSTS.E.BYPASS.LTC256B.128 [R43], desc[UR6][R28.64] ;  /* 0x000000001c2b7fae */ /* 0x0007f4000b981b06 */
[----:B------:R-:W-:Y:S05]  /*11b0*/  @!P0 BRA `(.L_x_5) ;  /* 0xfffffffc001c8947 */ /* 0x000fea000383ffff */
.L_x_2:
[----:B------:R-:W-:Y:S05]  /*11c0*/  BSYNC.RECONVERGENT B1 ;  /* 0x0000000000017941 */ /* 0x000fea0003800200 */
.L_x_1:
[----:B------:R-:W-:Y:S01]  /*11d0*/  ISETP.GT.U32.AND P0, PT, R9, 0x7f, PT ;  /* 0x0000007f0900780c */ /* 0x000fe20003f04070 */
[----:B------:R-:W-:-:S12]  /*11e0*/  BSSY B2, `(.L_x_6) ;  /* 0x00000c5000027945 */ /* 0x000fd80003800000 */
[----:B------:R-:W-:Y:S05]  /*11f0*/  @P0 BRA `(.L_x_7) ;  /* 0x0000000c000c0947 */ /* 0x000fea0003800000 */
[----:B------:R-:W-:Y:S01]  /*1200*/  ISETP.NE.AND P0, PT, R30, RZ, PT ;  /* 0x000000ff1e00720c */ /* 0x000fe20003f05270 */
[----:B------:R-:W-:Y:S01]  /*1210*/  BSSY B1, `(.L_x_8) ;  /* 0x0000052000017945 */ /* 0x000fe20003800000 */
[----:B---3--:R-:W-:-:S11]  /*1220*/  IMAD.MOV.U32 R26, RZ, RZ, R8 ;  /* 0x000000ffff1a7224 */ /* 0x008fd600078e0008 */
[----:B------:R-:W-:Y:S05]  /*1230*/  @!P0 BRA `(.L_x_9) ;  /* 0x00000004003c8947 */ /* 0x000fea0003800000 */
[----:B------:R-:W-:-:S03]  /*1240*/  UMOV UR4, 0xffffffff ;  /* 0xffffffff00047882 */ /* 0x000fc60000000000 */
[----:B------:R-:W-:Y:S05]  /*1250*/  BRA.DIV UR4, `(.L_x_10) ;  /* 0x0000003604287947 */ /* 0x000fea000b800000 */
[----:B------:R3:W4:Y:S02]  /*1260*/  SHFL.IDX PT, R28, R37, R14, 0x1f ;  /* 0x00001f0e251c7589 */ /* 0x00072400000e0000 */
.L_x_51:
[----:B------:R-:W4:Y:S01]  /*1270*/  LDC R45, c[0x0][0x3c4] ;  /* 0x0000f100ff2d7b82 */ /* 0x000f220000000800 */
[----:B------:R-:W-:Y:S01]  /*1280*/  BSSY.RECONVERGENT B3, `(.L_x_11) ;  /* 0x0000015000037945 */ /* 0x000fe20003800200 */
[----:B------:R-:W-:Y:S02]  /*1290*/  ISETP.NE.AND P1, PT, R30, 0x1, PT ;  /* 0x000000011e00780c */ /* 0x000fe40003f25270 */
[----:B----4-:R-:W-:-:S13]  /*12a0*/  ISETP.GE.AND P0, PT, R28, R45, PT ;  /* 0x0000002d1c00720c */ /* 0x010fda0003f06270 */
[----:B------:R-:W-:Y:S05]  /*12b0*/  @P0 BRA `(.L_x_12) ;  /* 0x0000000000440947 */ /* 0x000fea0003800000 */
[----:B------:R-:W4:Y:S01]  /*12c0*/  S2UR UR5, SR_CgaCtaId ;  /* 0x00000000000579c3 */ /* 0x000f220000008800 */
[----:B------:R-:W5:Y:S01]  /*12d0*/  LDCU UR13, c[0x0][0x3c8] ;  /* 0x00007900ff0d77ac */ /* 0x000f620008000800 */
[C---:B012---:R-:W-:Y:S02]  /*12e0*/  IMAD R25, R12.reuse, 0x80, R15 ;  /* 0x000000800c197824 */ /* 0x047fe400078e020f */
[----:B------:R-:W-:Y:S01]  /*12f0*/  IMAD R26, R12, 0x800, R13 ;  /* 0x000008000c1a7824 */ /* 0x000fe200078e020d */
[----:B------:R-:W0:Y:S01]  /*1300*/  LDCU.64 UR14, c[0x0][0x380] ;  /* 0x00007000ff0e77ac */ /* 0x000e220008000a00 */
[----:B------:R-:W-:Y:S02]  /*1310*/  UMOV UR4, 0x400 ;  /* 0x0000040000047882 */ /* 0x000fe40000000000 */
[----:B------:R-:W-:Y:S01]  /*1320*/  UIADD3 UR4, UPT, UPT, UR4, 0x6080, URZ ;  /* 0x0000608004047890 */ /* 0x000fe2000fffe0ff */
[----:B-----5:R-:W-:-:S03]  /*1330*/  IMAD R28, R28, UR13, RZ ;  /* 0x0000000d1c1c7c24 */ /* 0x020fc6000f8e02ff */
[----:B----4-:R-:W-:Y:S02]  /*1340*/  ULEA UR4, UR5, UR4, 0x18 ;  /* 0x0000000405047291 */ /* 0x010fe4000f8ec0ff */
[----:B0-----:R-:W-:Y:S02]  /*1350*/  IADD3 R24, P0, P2, R28, UR14, R25 ;  /* 0x0000000e1c187c10 */ /* 0x001fe4000fa1e019 */
[----:B------:R-:W-:Y:S02]  /*1360*/  SHF.R.S32.HI R28, RZ, 0x1f, R28 ;  /* 0x0000001fff1c7819 */ /* 0x000fe4000001141c */
[----:B------:R-:W-:Y:S02]  /*1370*/  VIADD R27, R26, UR4 ;  /* 0x000000041a1b7c36 */ /* 0x000fe40008000000 */
[----:B------:R-:W-:-:S05]  /*1380*/  IADD3.X R25, PT, PT, R28, UR15, RZ, P0, P2 ;  /* 0x0000000f1c197c10 */ /* 0x000fca00087e44ff */
[----:B------:R-:W-:Y:S01]  /*1390*/  @!PT LDS RZ, [RZ] ;  /* 0x00000000fffff984 */ /* 0x000fe20000000800 */
[----:B------:R-:W-:Y:S01]  /*13a0*/  @!PT LDS RZ, [RZ] ;  /* 0x00000000fffff984 */ /* 0x000fe20000000800 */
[----:B------:R-:W-:Y:S01]  /*13b0*/  @!PT LDS RZ, [RZ] ;  /* 0x00000000fffff984 */ /* 0x000fe20000000800 */
[----:B------:R4:W-:Y:S02]  /*13c0*/  LDGSTS.E.BYPASS.LTC256B.128 [R27], desc[UR6][R24.64] ;  /* 0x00000000181b7fae */ /* 0x0009e4000b981b06 */
.L_x_12:
[----:B------:R-:W-:Y:S05]  /*13d0*/  BSYNC.RECONVERGENT B3 ;  /* 0x0000000000037941 */ /* 0x000fea0003800200 */
.L_x_11:
[----:B------:R-:W-:Y:S01]  /*13e0*/  IMAD.MOV.U32 R26, RZ, RZ, R10 ;  /* 0x000000ffff1a7224 */ /* 0x000fe200078e000a */
[----:B------:R-:W-:Y:S06]  /*13f0*/  @!P1 BRA `(.L_x_9) ;  /* 0x0000000000cc9947 */ /* 0x000fec0003800000 */
[----:B------:R-:W-:-:S03]  /*1400*/  UMOV UR4, 0xffffffff ;  /* 0xffffffff00047882 */ /* 0x000fc60000000000 */
[----:B------:R-:W-:Y:S05]  /*1410*/  BRA.DIV UR4, `(.L_x_13) ;  /* 0x0000003204e07947 */ /* 0x000fea000b800000 */
[----:B------:R0:W0:Y:S02]  /*1420*/  SHFL.IDX PT, R28, R39, R16, 0x1f ;  /* 0x00001f10271c7589 */ /* 0x00002400000e0000 */
.L_x_54:
[----:B0-----:R-:W-:Y:S01]  /*1430*/  ISETP.GE.AND P0, PT, R28, R45, PT ;  /* 0x0000002d1c00720c */ /* 0x001fe20003f06270 */
[----:B------:R-:W-:Y:S01]  /*1440*/  BSSY.RECONVERGENT B3, `(.L_x_14) ;  /* 0x0000014000037945 */ /* 0x000fe20003800200 */
[----:B------:R-:W-:-:S11]  /*1450*/  ISETP.NE.AND P1, PT, R30, 0x2, PT ;  /* 0x000000021e00780c */ /* 0x000fd60003f25270 */
[----:B------:R-:W-:Y:S05]  /*1460*/  @P0 BRA `(.L_x_15) ;  /* 0x0000000000440947 */ /* 0x000fea0003800000 */
[----:B------:R-:W0:Y:S01]  /*1470*/  S2UR UR5, SR_CgaCtaId ;  /* 0x00000000000579c3 */ /* 0x000e220000008800 */
[----:B------:R-:W5:Y:S01]  /*1480*/  LDCU UR13, c[0x0][0x3c8] ;  /* 0x00007900ff0d77ac */ /* 0x000f620008000800 */
[C---:B-12-4-:R-:W-:Y:S02]  /*1490*/  IMAD R25, R12.reuse, 0x80, R19 ;  /* 0x000000800c197824 */ /* 0x056fe400078e0213 */
[----:B------:R-:W-:Y:S01]  /*14a0*/  IMAD R26, R12, 0x800, R21 ;  /* 0x000008000c1a7824 */ /* 0x000fe200078e0215 */
[----:B------:R-:W1:Y:S01]  /*14b0*/  LDCU.64 UR14, c[0x0][0x380] ;  /* 0x00007000ff0e77ac */ /* 0x000e620008000a00 */
[----:B------:R-:W-:Y:S02]  /*14c0*/  UMOV UR4, 0x400 ;  /* 0x0000040000047882 */ /* 0x000fe40000000000 */
[----:B------:R-:W-:Y:S01]  /*14d0*/  UIADD3 UR4, UPT, UPT, UR4, 0x6080, URZ ;  /* 0x0000608004047890 */ /* 0x000fe2000fffe0ff */
[----:B-----5:R-:W-:-:S03]  /*14e0*/  IMAD R28, R28, UR13, RZ ;  /* 0x0000000d1c1c7c24 */ /* 0x020fc6000f8e02ff */
[----:B0-----:R-:W-:Y:S02]  /*14f0*/  ULEA UR4, UR5, UR4, 0x18 ;  /* 0x0000000405047291 */ /* 0x001fe4000f8ec0ff */
[----:B-1----:R-:W-:Y:S02]  /*1500*/  IADD3 R24, P0, P2, R28, UR14, R25 ;  /* 0x0000000e1c187c10 */ /* 0x002fe4000fa1e019 */
[----:B------:R-:W-:Y:S02]  /*1510*/  SHF.R.S32.HI R28, RZ, 0x1f, R28 ;  /* 0x0000001fff1c7819 */ /* 0x000fe4000001141c */
[----:B------:R-:W-:Y:S02]  /*1520*/  VIADD R27, R26, UR4 ;  /* 0x000000041a1b7c36 */ /* 0x000fe40008000000 */
[----:B------:R-:W-:-:S05]  /*1530*/  IADD3.X R25, PT, PT, R28, UR15, RZ, P0, P2 ;  /* 0x0000000f1c197c10 */ /* 0x000fca00087e44ff */
[----:B------:R-:W-:Y:S01]  /*1540*/  @!PT LDS RZ, [RZ] ;  /* 0x00000000fffff984 */ /* 0x000fe20000000800 */
[----:B------:R-:W-:Y:S01]  /*1550*/  @!PT LDS RZ, [RZ] ;  /* 0x00000000fffff984 */ /* 0x000fe20000000800 */
[----:B------:R-:W-:Y:S01]  /*1560*/  @!PT LDS RZ, [RZ] ;  /* 0x00000000fffff984 */ /* 0x000fe20000000800 */
[----:B------:R0:W-:Y:S02]  /*1570*/  LDGSTS.E.BYPASS.LTC256B.128 [R27], desc[UR6][R24.64] ;  /* 0x00000000181b7fae */ /* 0x0001e4000b981b06 */
.L_x_15:
[----:B------:R-:W-:Y:S05]  /*1580*/  BSYNC.RECONVERGENT B3 ;  /* 0x0000000000037941 */ /* 0x000fea0003800200 */
.L_x_14:
[----:B------:R-:W-:Y:S01]  /*1590*/  IMAD.MOV.U32 R26, RZ, RZ, R11 ;  /* 0x000000ffff1a7224 */ /* 0x000fe200078e000b */
[----:B------:R-:W-:Y:S06]  /*15a0*/  @!P1 BRA `(.L_x_9) ;  /* 0x0000000000609947 */ /* 0x000fec0003800000 */
[----:B------:R-:W-:-:S03]  /*15b0*/  UMOV UR4, 0xffffffff ;  /* 0xffffffff00047882 */ /* 0x000fc60000000000 */
[----:B------:R-:W-:Y:S05]  /*15c0*/  BRA.DIV UR4, `(.L_x_16) ;  /* 0x00000032049c7947 */ /* 0x000fea000b800000 */
[----:B------:R0:W0:Y:S02]  /*15d0*/  SHFL.IDX PT, R28, R41, R20, 0x1f ;  /* 0x00001f14291c7589 */ /* 0x00002400000e0000 */
.L_x_57:
[----:B0-----:R-:W-:Y:S01]  /*15e0*/  ISETP.GE.AND P0, PT, R28, R45, PT ;  /* 0x0000002d1c00720c */ /* 0x001fe20003f06270 */
[----:B------:R-:W-:-:S12]  /*15f0*/  IMAD.MOV.U32 R26, RZ, RZ, R18 ;  /* 0x000000ffff1a7224 */ /* 0x000fd800078e0012 */
        /* <DEDUP_REMOVED lines=13> */
[----:B------:R-:W-:Y:S01]  /*16d0*/  IADD3.X R25, PT, PT, R28, UR15, RZ, P0, P1 ;  /* 0x0000000f1c197c10 */ /* 0x000fe200087e24ff */
[----:B------:R-:W-:-:S04]  /*16e0*/  IMAD.MOV.U32 R26, RZ, RZ, R18 ;  /* 0x000000ffff1a7224 */ /* 0x000fc800078e0012 */
[----:B------:R-:W-:Y:S01]  /*16f0*/  @!PT LDS RZ, [RZ] ;  /* 0x00000000fffff984 */ /* 0x000fe20000000800 */
[----:B------:R-:W-:Y:S01]  /*1700*/  @!PT LDS RZ, [RZ] ;  /* 0x00000000fffff984 */ /* 0x000fe20000000800 */
[----:B------:R-:W-:Y:S01]  /*1710*/  @!PT LDS RZ, [RZ] ;  /* 0x00000000fffff984 */ /* 0x000fe20000000800 */
[----:B------:R0:W-:Y:S03]  /*1720*/  LDGSTS.E.BYPASS.LTC256B.128 [R27], desc[UR6][R24.64] ;  /* 0x00000000181b7fae */ /* 0x0001e6000b981b06 */
.L_x_9:
[----:B------:R-:W-:Y:S05]  /*1730*/  BSYNC B1 ;  /* 0x0000000000017941 */ /* 0x000fea0003800000 */
.L_x_8:
[----:B------:R-:W0:Y:S01]  /*1740*/  LDC R34, c[0x0][0x3c4] ;  /* 0x0000f100ff227b82 */ /* 0x000e220000000800 */
[----:B------:R-:W-:-:S13]  /*1750*/  ISETP.GE.U32.AND P0, PT, R60, 0x3, PT ;  /* 0x000000033c00780c */ /* 0x000fda0003f06070 */
[----:B------:R-:W-:Y:S05]  /*1760*/  @!P0 BRA `(.L_x_7) ;  /* 0x0000000400b08947 */ /* 0x000fea0003800000 */
.L_x_20:
[----:B------:R-:W-:Y:S01]  /*1770*/  UMOV UR4, 0xffffffff ;  /* 0xffffffff00047882 */ /* 0x000fe20000000000 */
[----:B------:R-:W-:Y:S02]  /*1780*/  ISETP.GE.U32.AND P0, PT, R26, 0x400, PT ;  /* 0x000004001a00780c */ /* 0x000fe40003f06070 */
[----:B012-4-:R-:W-:Y:S02]  /*1790*/  SHF.R.U32.HI R24, RZ, 0x5, R26 ;  /* 0x00000005ff187819 */ /* 0x017fe4000001161a */
[----:B------:R-:W-:Y:S02]  /*17a0*/  SEL R43, R0, R3, !P0 ;  /* 0x00000003002b7207 */ /* 0x000fe40004000000 */
[----:B------:R-:W-:Y:S01]  /*17b0*/  LOP3.LUT R32, R24, 0x3c, RZ, 0xc0, !PT ;  /* 0x0000003c18207812 */ /* 0x000fe200078ec0ff */
[----:B------:R-:W-:Y:S06]  /*17c0*/  BRA.DIV UR4, `(.L_x_17) ;  /* 0x0000003204447947 */ /* 0x000fec000b800000 */
[----:B------:R0:W1:Y:S01]  /*17d0*/  SHFL.IDX PT, R53, R43, R32, 0x1f ;  /* 0x00001f202b357589 */ /* 0x00006200000e0000 */
[----:B------:R-:W-:-:S04]  /*17e0*/  IMAD.IADD R40, R7, 0x1, R26 ;  /* 0x0000000107287824 */ /* 0x000fc800078e021a */
[--C-:B------:R-:W-:Y:S01]  /*17f0*/  IMAD.IADD R38, R7, 0x1, R40.reuse ;  /* 0x0000000107267824 */ /* 0x100fe200078e0228 */
[----:B------:R-:W-:Y:S02]  /*1800*/  ISETP.GE.U32.AND P0, PT, R40, 0x400, PT ;  /* 0x000004002800780c */ /* 0x000fe40003f06070 */
[----:B------:R-:W-:Y:S02]  /*1810*/  SHF.R.U32.HI R24, RZ, 0x5, R40 ;  /* 0x00000005ff187819 */ /* 0x000fe40000011628 */
[----:B------:R-:W-:Y:S02]  /*1820*/  SEL R47, R0, R3, !P0 ;  /* 0x00000003002f7207 */ /* 0x000fe40004000000 */
[----:B------:R-:W-:Y:S02]  /*1830*/  LOP3.LUT R24, R24, 0x3c, RZ, 0xc0, !PT ;  /* 0x0000003c18187812 */ /* 0x000fe400078ec0ff */
[----:B------:R-:W-:Y:S02]  /*1840*/  SHF.R.U32.HI R25, RZ, 0x5, R38 ;  /* 0x00000005ff197819 */ /* 0x000fe40000011626 */
[----:B------:R-:W-:Y:S01]  /*1850*/  ISETP.GE.U32.AND P0, PT, R38, 0x400, PT ;  /* 0x000004002600780c */ /* 0x000fe20003f06070 */
[----:B------:R-:W2:Y:S01]  /*1860*/  SHFL.IDX PT, R47, R47, R24, 0x1f ;  /* 0x00001f182f2f7589 */ /* 0x000ea200000e0000 */
[----:B0-----:R-:W-:-:S02]  /*1870*/  LOP3.LUT R32, R25, 0x3c, RZ, 0xc0, !PT ;  /* 0x0000003c19207812 */ /* 0x001fc400078ec0ff */
[----:B------:R-:W-:Y:S02]  /*1880*/  SEL R43, R0, R3, !P0 ;  /* 0x00000003002b7207 */ /* 0x000fe40004000000 */
[----:B-1----:R-:W-:-:S03]  /*1890*/  ISETP.GE.AND P4, PT, R53, R34, PT ;  /* 0x000000223500720c */ /* 0x002fc60003f86270 */
[----:B------:R-:W0:Y:S10]  /*18a0*/  SHFL.IDX PT, R51, R43, R32, 0x1f ;  /* 0x00001f202b337589 */ /* 0x000e3400000e0000 */
[----:B------:R-:W1:Y:S01]  /*18b0*/  @!P4 S2R R45, SR_CgaCtaId ;  /* 0x00000000002dc919 */ /* 0x000e620000008800 */
[----:B------:R-:W-:Y:S01]  /*18c0*/  @!P4 MOV R36, 0x400 ;  /* 0x000004000024c802 */ /* 0x000fe20000000f00 */
[----:B------:R-:W4:Y:S01]  /*18d0*/  @!P4 LDC R48, c[0x0][0x3c8] ;  /* 0x0000f200ff30cb82 */ /* 0x000f220000000800 */
[----:B------:R-:W-:-:S02]  /*18e0*/  @!P4 SHF.R.U32.HI R27, RZ, 0x3, R26 ;  /* 0x00000003ff1bc819 */ /* 0x000fc4000001161a */
[-C--:B--2---:R-:W-:Y:S01]  /*18f0*/  ISETP.GE.AND P6, PT, R47, R34.reuse, PT ;  /* 0x000000222f00720c */ /* 0x084fe20003fc6270 */
[----:B------:R-:W-:Y:S01]  /*1900*/  @!P4 VIADD R36, R36, 0x6080 ;  /* 0x000060802424c836 */ /* 0x000fe20000000000 */
[C---:B------:R-:W-:Y:S02]  /*1910*/  @!P4 LOP3.LUT R27, R26.reuse, 0x70, R27, 0x78, !PT ;  /* 0x000000701a1bc812 */ /* 0x040fe400078e781b */
[----:B------:R-:W-:Y:S01]  /*1920*/  @!P4 LOP3.LUT R49, R26, 0x70, RZ, 0xc0, !PT ;  /* 0x000000701a31c812 */ /* 0x000fe200078ec0ff */
[----:B------:R-:W2:Y:S01]  /*1930*/  @!P4 LDC.64 R24, c[0x0][0x380] ;  /* 0x0000e000ff18cb82 */ /* 0x000ea20000000a00 */
[----:B0-----:R-:W-:Y:S01]  /*1940*/  ISETP.GE.AND P5, PT, R51, R34, PT ;  /* 0x000000223300720c */ /* 0x001fe20003fa6270 */
[C---:B------:R-:W-:Y:S02]  /*1950*/  @!P4 IMAD R27, R12.reuse, 0x800, R27 ;  /* 0x000008000c1bc824 */ /* 0x040fe400078e021b */
[----:B------:R-:W-:-:S04]  /*1960*/  @!P4 IMAD R43, R12, 0x80, R49 ;  /* 0x000000800c2bc824 */ /* 0x000fc800078e0231 */
[----:B------:R-:W0:Y:S01]  /*1970*/  @!P6 S2R R42, SR_CgaCtaId ;  /* 0x00000000002ae919 */ /* 0x000e220000008800 */
[----:B------:R-:W5:Y:S01]  /*1980*/  @!P6 LDC R46, c[0x0][0x3c8] ;  /* 0x0000f200ff2eeb82 */ /* 0x000f620000000800 */
[----:B------:R-:W-:Y:S02]  /*1990*/  @!P6 MOV R50, 0x400 ;  /* 0x000004000032e802 */ /* 0x000fe40000000f00 */
[----:B------:R-:W-:-:S03]  /*19a0*/  @!P6 LOP3.LUT R57, R40, 0x70, RZ, 0xc0, !PT ;  /* 0x000000702839e812 */ /* 0x000fc600078ec0ff */
[----:B------:R-:W-:Y:S01]  /*19b0*/  @!P6 VIADD R55, R50, 0x6080 ;  /* 0x000060803237e836 */ /* 0x000fe20000000000 */
[----:B------:R-:W3:Y:S01]  /*19c0*/  @!P5 S2R R32, SR_CgaCtaId ;  /* 0x000000000020d919 */ /* 0x000ee20000008800 */
[----:B------:R-:W2:Y:S01]  /*19d0*/  @!P5 LDC R44, c[0x0][0x3c8] ;  /* 0x0000f200ff2cdb82 */ /* 0x000ea20000000800 */
[----:B----4-:R-:W-:Y:S01]  /*19e0*/  @!P4 IMAD R53, R53, R48, RZ ;  /* 0x000000303535c224 */ /* 0x010fe200078e02ff */
[----:B------:R-:W-:Y:S02]  /*19f0*/  @!P5 SHF.R.U32.HI R59, RZ, 0x3, R38 ;  /* 0x00000003ff3bd819 */ /* 0x000fe40000011626 */
[----:B-1----:R-:W-:-:S04]  /*1a00*/  @!P4 LEA R36, R45, R36, 0x18 ;  /* 0x000000242d24c211 */ /* 0x002fc800078ec0ff */
[----:B------:R-:W1:Y:S01]  /*1a10*/  @!P5 LDC.64 R28, c[0x0][0x380] ;  /* 0x0000e000ff1cdb82 */ /* 0x000e620000000a00 */
[----:B------:R-:W-:Y:S02]  /*1a20*/  @!P4 IMAD.IADD R45, R36, 0x1, R27 ;  /* 0x00000001242dc824 */ /* 0x000fe400078e021b */
[----:B------:R-:W-:Y:S02]  /*1a30*/  IMAD.IADD R36, R7, 0x1, R38 ;  /* 0x0000000107247824 */ /* 0x000fe400078e0226 */
[----:B-----5:R-:W-:-:S03]  /*1a40*/  @!P6 IMAD R47, R47, R46, RZ ;  /* 0x0000002e2f2fe224 */ /* 0x020fc600078e02ff */
[----:B------:R-:W-:Y:S02]  /*1a50*/  SHF.R.U32.HI R26, RZ, 0x5, R36 ;  /* 0x00000005ff1a7819 */ /* 0x000fe40000011624 */
[----:B------:R-:W-:Y:S02]  /*1a60*/  ISETP.GE.U32.AND P0, PT, R36, 0x400, PT ;  /* 0x000004002400780c */ /* 0x000fe40003f06070 */
[----:B------:R-:W-:Y:S02]  /*1a70*/  LOP3.LUT R49, R26, 0x3c, RZ, 0xc0, !PT ;  /* 0x0000003c1a317812 */ /* 0x000fe400078ec0ff */
[----:B------:R-:W4:Y:S01]  /*1a80*/  @!P6 LDC.64 R26, c[0x0][0x380] ;  /* 0x0000e000ff1aeb82 */ /* 0x000f220000000a00 */
[----:B0-----:R-:W-:Y:S01]  /*1a90*/  @!P6 LEA R42, R42, R55, 0x18 ;  /* 0x000000372a2ae211 */ /* 0x001fe200078ec0ff */
[----:B--2---:R-:W-:Y:S01]  /*1aa0*/  @!P5 IMAD R51, R51, R44, RZ ;  /* 0x0000002c3333d224 */ /* 0x004fe200078e02ff */
[----:B------:R-:W-:Y:S02]  /*1ab0*/  @!P6 SHF.R.U32.HI R55, RZ, 0x3, R40 ;  /* 0x00000003ff37e819 */ /* 0x000fe40000011628 */
[----:B------:R-:W-:-:S02]  /*1ac0*/  SEL R48, R0, R3, !P0 ;  /* 0x0000000300307207 */ /* 0x000fc40004000000 */
[----:B------:R-:W-:Y:S02]  /*1ad0*/  @!P4 IADD3 R24, P0, P1, R53, R24, R43 ;  /* 0x000000183518c210 */ /* 0x000fe4000791e02b */
[----:B------:R-:W-:Y:S01]  /*1ae0*/  @!P6 LOP3.LUT R43, R40, 0x70, R55, 0x78, !PT ;  /* 0x00000070282be812 */ /* 0x000fe200078e7837 */
[----:B------:R-:W-:Y:S01]  /*1af0*/  @!P6 IMAD R40, R12, 0x80, R57 ;  /* 0x000000800c28e824 */ /* 0x000fe200078e0239 */
[----:B------:R-:W-:Y:S01]  /*1b00*/  @!P5 MOV R44, 0x400 ;  /* 0x00000400002cd802 */ /* 0x000fe20000000f00 */
[----:B------:R0:W2:Y:S01]  /*1b10*/  SHFL.IDX PT, R49, R48, R49, 0x1f ;  /* 0x00001f3130317589 */ /* 0x0000a200000e0000 */
[----:B------:R-:W-:Y:S01]  /*1b20*/  @!P5 LOP3.LUT R55, R38, 0x70, R59, 0x78, !PT ;  /* 0x000000702637d812 */ /* 0x000fe200078e783b */
[----:B------:R-:W-:Y:S01]  /*1b30*/  @!P6 IMAD R43, R12, 0x800, R43 ;  /* 0x000008000c2be824 */ /* 0x000fe200078e022b */
[----:B------:R-:W-:Y:S01]  /*1b40*/  @!P5 LOP3.LUT R59, R38, 0x70, RZ, 0xc0, !PT ;  /* 0x00000070263bd812 */ /* 0x000fe200078ec0ff */
[----:B------:R-:W-:Y:S01]  /*1b50*/  @!P5 VIADD R71, R44, 0x6080 ;  /* 0x000060802c47d836 */ /* 0x000fe20000000000 */
[----:B------:R-:W-:Y:S01]  /*1b60*/  @!P4 SHF.R.S32.HI R44, RZ, 0x1f, R53 ;  /* 0x0000001fff2cc819 */ /* 0x000fe20000011435 */
[----:B------:R-:W-:-:S02]  /*1b70*/  @!P6 IMAD.IADD R43, R42, 0x1, R43 ;  /* 0x000000012a2be824 */ /* 0x000fc400078e022b */
[----:B------:R-:W-:Y:S01]  /*1b80*/  @!P5 IMAD R59, R12, 0x80, R59 ;  /* 0x000000800c3bd824 */ /* 0x000fe200078e023b */
[----:B------:R-:W-:Y:S01]  /*1b90*/  @!P4 IADD3.X R25, PT, PT, R44, R25, RZ, P0, P1 ;  /* 0x000000192c19c210 */ /* 0x000fe200007e24ff */
[----:B------:R-:W-:Y:S01]  /*1ba0*/  @!P5 IMAD R55, R12, 0x800, R55 ;  /* 0x000008000c37d824 */ /* 0x000fe200078e0237 */
[----:B------:R-:W-:Y:S02]  /*1bb0*/  @!P5 SHF.R.S32.HI R44, RZ, 0x1f, R51 ;  /* 0x0000001fff2cd819 */ /* 0x000fe40000011433 */
[----:B----4-:R-:W-:Y:S01]  /*1bc0*/  @!P6 IADD3 R40, P0, P1, R47, R26, R40 ;  /* 0x0000001a2f28e210 */ /* 0x010fe2000791e028 */
[----:B------:R4:W-:Y:S01]  /*1bd0*/  @!P4 LDGSTS.E.BYPASS.LTC256B.128 [R45], desc[UR6][R24.64] ;  /* 0x00000000182dcfae */ /* 0x0009e2000b981b06 */
[----:B-1----:R-:W-:Y:S02]  /*1be0*/  @!P5 IADD3 R26, P2, P3, R51, R28, R59 ;  /* 0x0000001c331ad210 */ /* 0x002fe40007b5e03b */
[----:B------:R-:W-:Y:S02]  /*1bf0*/  @!P6 SHF.R.S32.HI R28, RZ, 0x1f, R47 ;  /* 0x0000001fff1ce819 */ /* 0x000fe4000001142f */
[----:B---3--:R-:W-:-:S02]  /*1c00*/  @!P5 LEA R32, R32, R71, 0x18 ;  /* 0x000000472020d211 */ /* 0x008fc400078ec0ff */
[----:B------:R-:W-:Y:S02]  /*1c10*/  @!P6 IADD3.X R47, PT, PT, R28, R27, RZ, P0, P1 ;  /* 0x0000001b1c2fe210 */ /* 0x000fe400007e24ff */
[----:B------:R-:W-:Y:S01]  /*1c20*/  @!P5 IADD3.X R27, PT, PT, R44, R29, RZ, P2, P3 ;  /* 0x0000001d2c1bd210 */ /* 0x000fe200017e64ff */
[----:B------:R-:W-:Y:S02]  /*1c30*/  @!P5 IMAD.IADD R55, R32, 0x1, R55 ;  /* 0x000000012037d824 */ /* 0x000fe400078e0237 */
[----:B----4-:R-:W-:Y:S02]  /*1c40*/  @!P6 IMAD.MOV.U32 R24, RZ, RZ, R40 ;  /* 0x000000ffff18e224 */ /* 0x010fe400078e0028 */
[----:B------:R-:W-:-:S05]  /*1c50*/  @!P6 IMAD.MOV.U32 R25, RZ, RZ, R47 ;  /* 0x000000ffff19e224 */ /* 0x000fca00078e002f */
[----:B------:R1:W-:Y:S02]  /*1c60*/  @!P6 LDGSTS.E.BYPASS.LTC256B.128 [R43], desc[UR6][R24.64] ;  /* 0x00000000182befae */ /* 0x0003e4000b981b06 */
[----:B-1----:R-:W-:Y:S02]  /*1c70*/  @!P5 IMAD.MOV.U32 R24, RZ, RZ, R26 ;  /* 0x000000ffff18d224 */ /* 0x002fe400078e001a */
[----:B------:R-:W-:-:S05]  /*1c80*/  @!P5 IMAD.MOV.U32 R25, RZ, RZ, R27 ;  /* 0x000000ffff19d224 */ /* 0x000fca00078e001b */
[----:B--2---:R0:W-:Y:S02]  /*1c90*/  @!P5 LDGSTS.E.BYPASS.LTC256B.128 [R55], desc[UR6][R24.64] ;  /* 0x000000001837dfae */ /* 0x0041e4000b981b06 */
.L_x_63:
[----:B------:R-:W-:Y:S01]  /*1ca0*/  ISETP.GE.AND P0, PT, R49, R34, PT ;  /* 0x000000223100720c */ /* 0x000fe20003f06270 */
[----:B------:R-:W-:-:S12]  /*1cb0*/  BSSY.RECONVERGENT B1, `(.L_x_18) ;  /* 0x0000014000017945 */ /* 0x000fd80003800200 */
[----:B------:R-:W-:Y:S05]  /*1cc0*/  @P0 BRA `(.L_x_19) ;  /* 0x0000000000480947 */ /* 0x000fea0003800000 */
[----:B------:R-:W1:Y:S01]  /*1cd0*/  S2UR UR5, SR_CgaCtaId ;  /* 0x00000000000579c3 */ /* 0x000e620000008800 */
[----:B------:R-:W-:Y:S01]  /*1ce0*/  LOP3.LUT R27, R36, 0x70, RZ, 0xc0, !PT ;  /* 0x00000070241b7812 */ /* 0x000fe200078ec0ff */
[----:B------:R-:W-:Y:S01]  /*1cf0*/  UMOV UR4, 0x400 ;  /* 0x0000040000047882 */ /* 0x000fe20000000000 */
[----:B0-----:R-:W-:Y:S01]  /*1d00*/  SHF.R.U32.HI R25, RZ, 0x3, R36 ;  /* 0x00000003ff197819 */ /* 0x001fe20000011624 */
[----:B------:R-:W-:Y:S01]  /*1d10*/  IMAD R26, R49, UR12, RZ ;  /* 0x0000000c311a7c24 */ /* 0x000fe2000f8e02ff */
[----:B------:R-:W-:Y:S01]  /*1d20*/  UIADD3 UR4, UPT, UPT, UR4, 0x6080, URZ ;  /* 0x0000608004047890 */ /* 0x000fe2000fffe0ff */
[----:B------:R-:W-:Y:S01]  /*1d30*/  IMAD R27, R12, 0x80, R27 ;  /* 0x000000800c1b7824 */ /* 0x000fe200078e021b */
[----:B------:R-:W-:-:S04]  /*1d40*/  LOP3.LUT R25, R36, 0x70, R25, 0x78, !PT ;  /* 0x0000007024197812 */ /* 0x000fc800078e7819 */
[----:B------:R-:W-:Y:S02]  /*1d50*/  IADD3 R24, P0, P1, R26, UR8, R27 ;  /* 0x000000081a187c10 */ /* 0x000fe4000f91e01b */
[----:B------:R-:W-:Y:S01]  /*1d60*/  SHF.R.S32.HI R27, RZ, 0x1f, R26 ;  /* 0x0000001fff1b7819 */ /* 0x000fe2000001141a */
[----:B------:R-:W-:-:S03]  /*1d70*/  IMAD R26, R12, 0x800, R25 ;  /* 0x000008000c1a7824 */ /* 0x000fc600078e0219 */
[----:B------:R-:W-:Y:S01]  /*1d80*/  IADD3.X R25, PT, PT, R27, UR9, RZ, P0, P1 ;  /* 0x000000091b197c10 */ /* 0x000fe200087e24ff */
[----:B-1----:R-:W-:-:S06]  /*1d90*/  ULEA UR4, UR5, UR4, 0x18 ;  /* 0x0000000405047291 */ /* 0x002fcc000f8ec0ff */
[----:B------:R-:W-:-:S05]  /*1da0*/  VIADD R27, R26, UR4 ;  /* 0x000000041a1b7c36 */ /* 0x000fca0008000000 */
[----:B------:R-:W-:Y:S01]  /*1db0*/  @!PT LDS RZ, [RZ] ;  /* 0x00000000fffff984 */ /* 0x000fe20000000800 */
[----:B------:R-:W-:Y:S01]  /*1dc0*/  @!PT LDS RZ, [RZ] ;  /* 0x00000000fffff984 */ /* 0x000fe20000000800 */
[----:B------:R-:W-:Y:S01]  /*1dd0*/  @!PT LDS RZ, [RZ] ;  /* 0x00000000fffff984 */ /* 0x000fe20000000800 */
[----:B------:R1:W-:Y:S02]  /*1de0*/  LDGSTS.E.BYPASS.LTC256B.128 [R27], desc[UR6][R24.64] ;  /* 0x00000000181b7fae */ /* 0x0003e4000b981b06 */
.L_x_19:
[----:B------:R-:W-:Y:S05]  /*1df0*/  BSYNC.RECONVERGENT B1 ;  /* 0x0000000000017941 */ /* 0x000fea0003800200 */
.L_x_18:
[----:B------:R-:W-:-:S05]  /*1e00*/  IMAD.IADD R26, R7, 0x1, R36 ;  /* 0x00000001071a7824 */ /* 0x000fca00078e0224 */
[----:B------:R-:W-:-:S13]  /*1e10*/  ISETP.GE.U32.AND P0, PT, R26, 0x800, PT ;  /* 0x000008001a00780c */ /* 0x000fda0003f06070 */
[----:B------:R-:W-:Y:S05]  /*1e20*/  @!P0 BRA `(.L_x_20) ;  /* 0xfffffff800508947 */ /* 0x000fea000383ffff */
.L_x_7:
[----:B------:R-:W-:Y:S05]  /*1e30*/  BSYNC B2 ;  /* 0x0000000000027941 */ /* 0x000fea0003800000 */
.L_x_6:
[----:B------:R-:W5:Y:S01]  /*1e40*/  S2UR UR5, SR_CgaCtaId ;  /* 0x00000000000579c3 */ /* 0x000f620000008800 */
[----:B------:R-:W-:Y:S01]  /*1e50*/  UMOV UR4, 0x400 ;  /* 0x0000040000047882 */ /* 0x000fe20000000000 */
[----:B------:R-:W-:Y:S01]  /*1e60*/  PLOP3.LUT P1, PT, PT, PT, PT, 0x80, 0x8 ;  /* 0x000000000008781c */ /* 0x000fe20003f2f070 */
[----:B-----5:R-:W-:-:S06]  /*1e70*/  ULEA UR4, UR5, UR4, 0x18 ;  /* 0x0000000405047291 */ /* 0x020fcc000f8ec0ff */
[----:B01234-:R-:W-:Y:S01]  /*1e80*/  LEA R24, R12, UR4, 0x3 ;  /* 0x000000040c187c11 */ /* 0x01ffe2000f8e18ff */
[----:B------:R-:W-:-:S06]  /*1e90*/  NOP ;  /* 0x0000000000007918 */ /* 0x000fcc0000000000 */
.L_x_21:
[----:B------:R-:W-:Y:S02]  /*1ea0*/  PLOP3.LUT P0, PT, P0, P1, PT, 0xf2, 0x2f ;  /* 0x00000000002f781c */ /* 0x000fe40000703e72 */
[----:B------:R-:W-:-:S08]  /*1eb0*/  @P1 R2UR P0, UR4, R24 ;  /* 0x00000000180412ca */ /* 0x000fd00000000000 */
[----:B------:R-:W-:-:S05]  /*1ec0*/  @P1 PLOP3.LUT P1, PT, P0, PT, PT, 0x80, 0x8 ;  /* 0x000000000008181c */ /* 0x000fca000072f070 */
[----:B------:R-:W-:Y:S01]  /*1ed0*/  @!P0 ARRIVES.LDGSTSBAR.64.ARVCNT [UR4] ;  /* 0x00000000ff0089b0 */ /* 0x000fe20008001a04 */
[----:B------:R-:W-:-:S07]  /*1ee0*/  PLOP3.LUT P0, PT, PT, PT, PT, 0x80, 0x8 ;  /* 0x000000000008781c */ /* 0x000fce0003f0f070 */
[----:B------:R-:W-:Y:S06]  /*1ef0*/  @P1 BRA.U.ANY `(.L_x_21) ;  /* 0xfffffffd00e81947 */ /* 0x000fec000393ffff */
[----:B------:R-:W-:Y:S01]  /*1f00*/  NOP ;  /* 0x0000000000007918 */ /* 0x000fe20000000000 */
[----:B------:R-:W-:-:S05]  /*1f10*/  VIADD R12, R12, 0x1 ;  /* 0x000000010c0c7836 */ /* 0x000fca0000000000 */
[----:B------:R-:W-:-:S13]  /*1f20*/  ISETP.NE.AND P0, PT, R12, 0x3, PT ;  /* 0x000000030c00780c */ /* 0x000fda0003f05270 */
[----:B------:R-:W-:Y:S05]  /*1f30*/  @P0 BRA `(.L_x_22) ;  /* 0xffffffe800ec0947 */ /* 0x000fea000383ffff */
[----:B------:R-:W-:Y:S05]  /*1f40*/  BSYNC B0 ;  /* 0x0000000000007941 */ /* 0x000fea0003800000 */
.L_x_0:
[----:B------:R-:W0:Y:S01]  /*1f50*/  LDC R8, c[0x0][0x3c8] ;  /* 0x0000f200ff087b82 */ /* 0x000e220000000800 */
[----:B------:R-:W-:Y:S02]  /*1f60*/  CS2R R14, SRZ ;  /* 0x00000000000e7805 */ /* 0x000fe4000001ff00 */
[----:B------:R-:W-:Y:S02]  /*1f70*/  CS2R R46, SRZ ;  /* 0x00000000002e7805 */ /* 0x000fe4000001ff00 */
[----:B------:R-:W-:Y:S02]  /*1f80*/  CS2R R48, SRZ ;  /* 0x0000000000307805 */ /* 0x000fe4000001ff00 */
[----:B------:R-:W-:Y:S02]  /*1f90*/  CS2R R50, SRZ ;  /* 0x0000000000327805 */ /* 0x000fe4000001ff00 */
[----:B0-----:R-:W-:Y:S02]  /*1fa0*/  ISETP.GE.AND P0, PT, R8, 0x80, PT ;  /* 0x000000800800780c */ /* 0x001fe40003f06270 */
[----:B------:R-:W-:-:S04]  /*1fb0*/  SHF.R.S32.HI R7, RZ, 0x1f, R8 ;  /* 0x0000001fff077819 */ /* 0x000fc80000011408 */
[----:B------:R-:W-:-:S07]  /*1fc0*/  LEA.HI R7, R7, R8, RZ, 0x7 ;  /* 0x0000000807077211 */ /* 0x000fce00078f38ff */
[----:B------:R-:W-:Y:S05]  /*1fd0*/  @!P0 BRA `(.L_x_23) ;  /* 0x0000002400548947 */ /* 0x000fea0003800000 */
[----:B------:R-:W0:Y:S01]  /*1fe0*/  LDCU UR5, c[0x0][0x3cc] ;  /* 0x00007980ff0577ac */ /* 0x000e220008000800 */
[----:B------:R-:W-:Y:S01]  /*1ff0*/  IMAD.IADD R6, R69, 0x1, R6 ;  /* 0x0000000145067824 */ /* 0x000fe200078e0206 */
[----:B------:R-:W-:Y:S01]  /*2000*/  SHF.R.S32.HI R44, RZ, 0x7, R7 ;  /* 0x00000007ff2c7819 */ /* 0x000fe20000011407 */
[----:B------:R-:W-:Y:S02]  /*2010*/  IMAD.MOV.U32 R59, RZ, RZ, 0x3 ;  /* 0x00000003ff3b7424 */ /* 0x000fe400078e00ff */
[----:B------:R-:W-:Y:S01]  /*2020*/  IMAD.MOV.U32 R57, RZ, RZ, RZ ;  /* 0x000000ffff397224 */ /* 0x000fe200078e00ff */
[----:B------:R-:W-:Y:S01]  /*2030*/  SHF.R.U32.HI R6, RZ, 0x7, R6 ;  /* 0x00000007ff067819 */ /* 0x000fe20000011606 */
[----:B------:R-:W-:Y:S02]  /*2040*/  IMAD.MOV.U32 R14, RZ, RZ, RZ ;  /* 0x000000ffff0e7224 */ /* 0x000fe400078e00ff */
[----:B------:R-:W-:Y:S01]  /*2050*/  IMAD.MOV.U32 R55, RZ, RZ, RZ ;  /* 0x000000ffff377224 */ /* 0x000fe200078e00ff */
[----:B0-----:R-:W-:-:S04]  /*2060*/  USHF.R.S32.HI UR4, URZ, 0x1f, UR5 ;  /* 0x0000001fff047899 */ /* 0x001fc80008011405 */
[----:B------:R-:W-:-:S04]  /*2070*/  ULEA.HI UR4, UR4, UR5, URZ, 0x7 ;  /* 0x0000000504047291 */ /* 0x000fc8000f8f38ff */
[----:B------:R-:W-:-:S06]  /*2080*/  USHF.R.S32.HI UR4, URZ, 0x7, UR4 ;  /* 0x00000007ff047899 */ /* 0x000fcc0008011404 */
[----:B------:R-:W-:-:S04]  /*2090*/  IMAD R5, R5, UR4, R6 ;  /* 0x0000000405057c24 */ /* 0x000fc8000f8e0206 */
[----:B------:R-:W-:-:S07]  /*20a0*/  IMAD R58, R5, R44, RZ ;  /* 0x0000002c053a7224 */ /* 0x000fce00078e02ff */
.L_x_48:
[----:B------:R-:W0:Y:S01]  /*20b0*/  LDC R45, c[0x0][0x3c4] ;  /* 0x0000f100ff2d7b82 */ /* 0x000e220000000800 */
[----:B---3--:R-:W1:Y:S01]  /*20c0*/  S2R R12, SR_CgaCtaId ;  /* 0x00000000000c7919 */ /* 0x008e620000008800 */
[----:B------:R-:W-:-:S06]  /*20d0*/  IMAD.IADD R17, R58, 0x1, R57 ;  /* 0x000000013a117824 */ /* 0x000fcc00078e0239 */
[----:B------:R-:W2:Y:S01]  /*20e0*/  LDC.64 R10, c[0x0][0x398] ;  /* 0x0000e600ff0a7b82 */ /* 0x000ea20000000a00 */
[-C--:B0-----:R-:W-:Y:S02]  /*20f0*/  ISETP.GE.AND P1, PT, R0, R45.reuse, PT ;  /* 0x0000002d0000720c */ /* 0x081fe40003f26270 */
[----:B------:R-:W-:Y:S01]  /*2100*/  ISETP.GE.AND P0, PT, R3, R45, PT ;  /* 0x0000002d0300720c */ /* 0x000fe20003f06270 */
[----:B--2---:R-:W-:-:S10]  /*2110*/  IMAD.WIDE R10, R17, 0x4, R10 ;  /* 0x00000004110a7825 */ /* 0x004fd400078e020a */
[----:B------:R-:W0:Y:S01]  /*2120*/  @!P1 LDC.64 R6, c[0x0][0x388] ;  /* 0x0000e200ff069b82 */ /* 0x000e220000000a00 */
[-CC-:B------:R-:W-:Y:S01]  /*2130*/  @!P1 IMAD R5, R0, R44.reuse, R57.reuse ;  /* 0x0000002c00059224 */ /* 0x180fe200078e0239 */
[----:B------:R-:W-:Y:S01]  /*2140*/  BSSY B0, `(.L_x_24) ;  /* 0x0000017000007945 */ /* 0x000fe20003800000 */
[----:B------:R-:W-:Y:S01]  /*2150*/  @!P0 IMAD R13, R3, R44, R57 ;  /* 0x0000002c030d8224 */ /* 0x000fe200078e0239 */
[----:B------:R-:W5:Y:S04]  /*2160*/  LDG.E.CONSTANT R53, desc[UR6][R10.64] ;  /* 0x000000060a357981 */ /* 0x000f68000c1e9900 */
[----:B------:R-:W2:Y:S01]  /*2170*/  @!P0 LDC.64 R8, c[0x0][0x388] ;  /* 0x0000e200ff088b82 */ /* 0x000ea20000000a00 */
[----:B0-----:R-:W-:-:S04]  /*2180*/  @!P1 IMAD.WIDE R6, R5, 0x4, R6 ;  /* 0x0000000405069825 */ /* 0x001fc800078e0206 */
[----:B------:R-:W-:Y:S01]  /*2190*/  IMAD.HI.U32 R5, R57, -0x55555555, RZ ;  /* 0xaaaaaaab39057827 */ /* 0x000fe200078e00ff */
[----:B------:R0:W5:Y:S03]  /*21a0*/  @!P1 LDG.E.CONSTANT R56, desc[UR6][R6.64] ;  /* 0x0000000606389981 */ /* 0x000166000c1e9900 */
[----:B--2---:R-:W-:Y:S01]  /*21b0*/  @!P0 IMAD.WIDE R8, R13, 0x4, R8 ;  /* 0x000000040d088825 */ /* 0x004fe200078e0208 */
[----:B------:R-:W-:Y:S02]  /*21c0*/  SHF.R.U32.HI R16, RZ, 0x1, R5 ;  /* 0x00000001ff107819 */ /* 0x000fe40000011605 */
[----:B------:R-:W-:Y:S02]  /*21d0*/  MOV R13, 0x400 ;  /* 0x00000400000d7802 */ /* 0x000fe40000000f00 */
[----:B------:R2:W5:Y:S01]  /*21e0*/  @!P0 LDG.E.CONSTANT R54, desc[UR6][R8.64] ;  /* 0x0000000608368981 */ /* 0x000562000c1e9900 */
[----:B------:R-:W-:Y:S01]  /*21f0*/  IMAD R16, R16, -0x3, R57 ;  /* 0xfffffffd10107824 */ /* 0x000fe200078e0239 */
[----:B-1----:R-:W-:-:S02]  /*2200*/  LEA R17, R12, R13, 0x18 ;  /* 0x0000000d0c117211 */ /* 0x002fc400078ec0ff */
[----:B------:R-:W-:-:S03]  /*2210*/  SHF.L.U32 R5, R55, 0x1f, RZ ;  /* 0x0000001f37057819 */ /* 0x000fc600000006ff */
[----:B------:R-:W-:-:S04]  /*2220*/  IMAD R18, R16, 0x8, R17 ;  /* 0x0000000810127824 */ /* 0x000fc800078e0211 */
[----:B------:R-:W1:Y:S01]  /*2230*/  SYNCS.PHASECHK.TRANS64.TRYWAIT P0, [R18+URZ], R5 ;  /* 0x00000005120075a7 */ /* 0x000e6200080011ff */
[C---:B0-----:R-:W-:Y:S02]  /*2240*/  IMAD.SHL.U32 R6, R52.reuse, 0x80, RZ ;  /* 0x0000008034067824 */ /* 0x041fe400078e00ff */
[----:B------:R-:W-:-:S03]  /*2250*/  IMAD.SHL.U32 R7, R52, 0x40, RZ ;  /* 0x0000004034077824 */ /* 0x000fc600078e00ff */
[----:B--2---:R-:W-:Y:S01]  /*2260*/  LOP3.LUT R8, R6, 0x380, RZ, 0xc0, !PT ;  /* 0x0000038006087812 */ /* 0x004fe200078ec0ff */
[----:B------:R-:W-:-:S03]  /*2270*/  IMAD.SHL.U32 R6, R52, 0x2, RZ ;  /* 0x0000000234067824 */ /* 0x000fc600078e00ff */
[----:B------:R-:W-:-:S04]  /*2280*/  LOP3.LUT R7, R8, 0x1800, R7, 0xf8, !PT ;  /* 0x0000180008077812 */ /* 0x000fc800078ef807 */
[----:B------:R-:W-:Y:S01]  /*2290*/  LOP3.LUT R10, R7, 0x30, R6, 0xf8, !PT ;  /* 0x00000030070a7812 */ /* 0x000fe200078ef806 */
[----:B-1----:R-:W-:Y:S06]  /*22a0*/  @!P0 BRA `(.L_x_25) ;  /* 0x0000002c00348947 */ /* 0x002fec0003800000 */
.L_x_64:
[----:B------:R-:W-:Y:S05]  /*22b0*/  BSYNC B0 ;  /* 0x0000000000007941 */ /* 0x000fea0003800000 */
.L_x_24:
[C---:B------:R-:W-:Y:S01]  /*22c0*/  IMAD.SHL.U32 R9, R52.reuse, 0x80, RZ ;  /* 0x0000008034097824 */ /* 0x040fe200078e00ff */
[----:B------:R-:W-:Y:S05]  /*22d0*/  WARPSYNC.ALL ;  /* 0x0000000000007948 */ /* 0x000fea0003800000 */
[----:B------:R-:W-:Y:S01]  /*22e0*/  IMAD.SHL.U32 R41, R52, 0x10, RZ ;  /* 0x0000001034297824 */ /* 0x000fe200078e00ff */
[----:B------:R-:W-:Y:S01]  /*22f0*/  LOP3.LUT R9, R9, 0x780, RZ, 0xc0, !PT ;  /* 0x0000078009097812 */ /* 0x000fe200078ec0ff */
[----:B------:R-:W-:Y:S01]  /*2300*/  VIADD R37, R13, 0x6080 ;  /* 0x000060800d257836 */ /* 0x000fe20000000000 */
[----:B------:R-:W-:Y:S01]  /*2310*/  ISETP.GE.AND P0, PT, R3, R45, PT ;  /* 0x0000002d0300720c */ /* 0x000fe20003f06270 */
[----:B------:R-:W-:Y:S01]  /*2320*/  IMAD.SHL.U32 R40, R16, 0x800, RZ ;  /* 0x0000080010287824 */ /* 0x000fe200078e00ff */
[----:B------:R-:W-:Y:S01]  /*2330*/  LOP3.LUT R41, R41, 0x70, RZ, 0xc0, !PT ;  /* 0x0000007029297812 */ /* 0x000fe200078ec0ff */
[----:B------:R-:W-:Y:S01]  /*2340*/  IMAD.MOV.U32 R7, RZ, RZ, R14 ;  /* 0x000000ffff077224 */ /* 0x000fe200078e000e */
[----:B------:R-:W-:Y:S01]  /*2350*/  LOP3.LUT R42, R9, 0x10, R52, 0xf8, !PT ;  /* 0x00000010092a7812 */ /* 0x000fe200078ef834 */
[----:B------:R-:W-:Y:S01]  /*2360*/  IMAD.MOV.U32 R5, RZ, RZ, R15 ;  /* 0x000000ffff057224 */ /* 0x000fe200078e000f */
[----:B------:R-:W-:Y:S01]  /*2370*/  LEA R37, R12, R37, 0x18 ;  /* 0x000000250c257211 */ /* 0x000fe200078ec0ff */
[----:B------:R-:W-:Y:S01]  /*2380*/  IMAD.SHL.U32 R39, R16, 0x2000, RZ ;  /* 0x0000200010277824 */ /* 0x000fe200078e00ff */
[----:B------:R-:W-:-:S02]  /*2390*/  LOP3.LUT R6, R40, R41, R42, 0xf6, !PT ;  /* 0x0000002928067212 */ /* 0x000fc400078ef62a */
[----:B------:R-:W-:Y:S02]  /*23a0*/  SHF.R.U32.HI R9, RZ, 0x3, R8 ;  /* 0x00000003ff097819 */ /* 0x000fe40000011608 */
[----:B------:R-:W-:Y:S01]  /*23b0*/  ISETP.GE.AND P1, PT, R0, R45, PT ;  /* 0x0000002d0000720c */ /* 0x000fe20003f26270 */
[----:B------:R-:W-:Y:S01]  /*23c0*/  IMAD.IADD R24, R6, 0x1, R37 ;  /* 0x0000000106187824 */ /* 0x000fe200078e0225 */
[C-C-:B------:R-:W-:Y:S02]  /*23d0*/  LOP3.LUT R38, R9.reuse, 0x40, R10.reuse, 0x1e, !PT ;  /* 0x0000004009267812 */ /* 0x140fe400078e1e0a */
[C-C-:B------:R-:W-:Y:S02]  /*23e0*/  LOP3.LUT R8, R9.reuse, 0x400, R10.reuse, 0x1e, !PT ;  /* 0x0000040009087812 */ /* 0x140fe400078e1e0a */
[--C-:B------:R-:W-:Y:S01]  /*23f0*/  LOP3.LUT R36, R9, 0x440, R10.reuse, 0x1e, !PT ;  /* 0x0000044009247812 */ /* 0x100fe200078e1e0a */
[----:B------:R-:W-:Y:S01]  /*2400*/  VIADD R13, R13, 0x80 ;  /* 0x000000800d0d7836 */ /* 0x000fe20000000000 */
[C---:B------:R-:W-:Y:S01]  /*2410*/  LOP3.LUT R9, R39.reuse, R9, R10, 0xf6, !PT ;  /* 0x0000000927097212 */ /* 0x040fe200078ef60a */
[----:B------:R-:W0:Y:S01]  /*2420*/  LDSM.16.M88.4 R24, [R24] ;  /* 0x000000001818783b */ /* 0x000e220000000200 */
[----:B------:R-:W-:Y:S01]  /*2430*/  LOP3.LUT R11, R39, R8, RZ, 0xfc, !PT ;  /* 0x00000008270b7212 */ /* 0x000fe200078efcff */
[----:B------:R-:W1:Y:S01]  /*2440*/  LDCU UR13, c[0x0][0x3c8] ;  /* 0x00007900ff0d77ac */ /* 0x000e620008000800 */
[----:B------:R-:W-:-:S02]  /*2450*/  LEA R6, R12, R13, 0x18 ;  /* 0x0000000d0c067211 */ /* 0x000fc400078ec0ff */
[----:B------:R-:W-:-:S03]  /*2460*/  LOP3.LUT R70, R39, R36, RZ, 0xfc, !PT ;  /* 0x0000002427467212 */ /* 0x000fc600078efcff */
[C---:B------:R-:W-:Y:S02]  /*2470*/  IMAD.IADD R16, R6.reuse, 0x1, R9 ;  /* 0x0000000106107824 */ /* 0x040fe400078e0209 */
[----:B------:R-:W-:Y:S01]  /*2480*/  IMAD.IADD R20, R6, 0x1, R11 ;  /* 0x0000000106147824 */ /* 0x000fe200078e020b */
[----:B------:R-:W-:-:S03]  /*2490*/  LOP3.LUT R11, R41, 0x20, R42, 0x1e, !PT ;  /* 0x00000020290b7812 */ /* 0x000fc600078e1e2a */
[----:B------:R-:W2:Y:S01]  /*24a0*/  LDSM.16.M88.4 R16, [R16] ;  /* 0x000000001010783b */ /* 0x000ea20000000200 */
[----:B------:R-:W-:-:S03]  /*24b0*/  LOP3.LUT R30, R40, R11, RZ, 0xfc, !PT ;  /* 0x0000000b281e7212 */ /* 0x000fc600078efcff */
[----:B------:R-:W3:Y:S02]  /*24c0*/  LDSM.16.M88.4 R20, [R20] ;  /* 0x000000001414783b */ /* 0x000ee40000000200 */
[----:B------:R-:W-:Y:S01]  /*24d0*/  IMAD.IADD R30, R30, 0x1, R37 ;  /* 0x000000011e1e7824 */ /* 0x000fe200078e0225 */
[----:B0-----:R-:W-:Y:S02]  /*24e0*/  F2FP.F16.E4M3.UNPACK_B R12, R24 ;  /* 0x00000018ff0c723e */ /* 0x001fe400020006ff */
[----:B------:R-:W-:Y:S02]  /*24f0*/  F2FP.F16.E4M3.UNPACK_B R13, R25 ;  /* 0x00000019ff0d723e */ /* 0x000fe400020006ff */
[----:B------:R-:W-:Y:S02]  /*2500*/  F2FP.F16.E4M3.UNPACK_B R14, R26 ;  /* 0x0000001aff0e723e */ /* 0x000fe400020006ff */
[----:B------:R-:W-:Y:S02]  /*2510*/  F2FP.F16.E4M3.UNPACK_B R15, R27 ;  /* 0x0000001bff0f723e */ /* 0x000fe400020006ff */
[----:B------:R-:W-:-:S02]  /*2520*/  F2FP.F16.E4M3.UNPACK_B R24, R24.H1 ;  /* 0x00000018ff18723e */ /* 0x000fc400030006ff */
[----:B------:R-:W-:Y:S02]  /*2530*/  F2FP.F16.E4M3.UNPACK_B R25, R25.H1 ;  /* 0x00000019ff19723e */ /* 0x000fe400030006ff */
[----:B------:R-:W-:Y:S02]  /*2540*/  F2FP.F16.E4M3.UNPACK_B R26, R26.H1 ;  /* 0x0000001aff1a723e */ /* 0x000fe400030006ff */
[----:B--2---:R-:W-:Y:S02]  /*2550*/  F2FP.F16.E4M3.UNPACK_B R8, R16 ;  /* 0x00000010ff08723e */ /* 0x004fe400020006ff */
[----:B------:R-:W-:Y:S02]  /*2560*/  F2FP.F16.E4M3.UNPACK_B R9, R17 ;  /* 0x00000011ff09723e */ /* 0x000fe400020006ff */
[----:B---3--:R-:W-:Y:S02]  /*2570*/  F2FP.F16.E4M3.UNPACK_B R28, R20 ;  /* 0x00000014ff1c723e */ /* 0x008fe400020006ff */
[----:B------:R-:W-:-:S02]  /*2580*/  F2FP.F16.E4M3.UNPACK_B R29, R21 ;  /* 0x00000015ff1d723e */ /* 0x000fc400020006ff */
[----:B------:R-:W-:Y:S01]  /*2590*/  F2FP.F16.E4M3.UNPACK_B R27, R27.H1 ;  /* 0x0000001bff1b723e */ /* 0x000fe200030006ff */
[C---:B------:R-:W-:Y:S01]  /*25a0*/  HMMA.16816.F32 R8, R12.reuse, R8, RZ ;  /* 0x000000080c08723c */ /* 0x040fe200000018ff */
[----:B------:R-:W-:Y:S02]  /*25b0*/  F2FP.F16.E4M3.UNPACK_B R16, R16.H1 ;  /* 0x00000010ff10723e */ /* 0x000fe400030006ff */
[----:B------:R-:W-:Y:S02]  /*25c0*/  F2FP.F16.E4M3.UNPACK_B R17, R17.H1 ;  /* 0x00000011ff11723e */ /* 0x000fe400030006ff */
[----:B------:R-:W-:Y:S02]  /*25d0*/  F2FP.F16.E4M3.UNPACK_B R20, R20.H1 ;  /* 0x00000014ff14723e */ /* 0x000fe400030006ff */
[----:B------:R-:W-:Y:S01]  /*25e0*/  F2FP.F16.E4M3.UNPACK_B R21, R21.H1 ;  /* 0x00000015ff15723e */ /* 0x000fe200030006ff */
[----:B------:R-:W-:Y:S01]  /*25f0*/  HMMA.16816.F32 R12, R12, R28, RZ ;  /* 0x0000001c0c0c723c */ /* 0x000fe200000018ff */
[----:B------:R-:W0:Y:S01]  /*2600*/  LDSM.16.M88.4 R28, [R30] ;  /* 0x000000001e1c783b */ /* 0x000e220000000200 */
[----:B------:R-:W-:-:S02]  /*2610*/  F2FP.F16.E4M3.UNPACK_B R32, R18 ;  /* 0x00000012ff20723e */ /* 0x000fc400020006ff */
[-C--:B------:R-:W-:Y:S02]  /*2620*/  F2FP.F16.E4M3.UNPACK_B R33, R19.reuse ;  /* 0x00000013ff21723e */ /* 0x080fe400020006ff */
[----:B------:R-:W-:Y:S02]  /*2630*/  F2FP.F16.E4M3.UNPACK_B R18, R18.H1 ;  /* 0x00000012ff12723e */ /* 0x000fe400030006ff */
[----:B------:R-:W-:-:S04]  /*2640*/  F2FP.F16.E4M3.UNPACK_B R19, R19.H1 ;  /* 0x00000013ff13723e */ /* 0x000fc800030006ff */
[C---:B------:R-:W-:Y:S01]  /*2650*/  HMMA.16816.F32 R8, R24.reuse, R16, R8 ;  /* 0x000000101808723c */ /* 0x040fe20000001808 */
[-C--:B------:R-:W-:Y:S02]  /*2660*/  F2FP.F16.E4M3.UNPACK_B R16, R22.reuse ;  /* 0x00000016ff10723e */ /* 0x080fe400020006ff */
[-C--:B------:R-:W-:Y:S02]  /*2670*/  F2FP.F16.E4M3.UNPACK_B R17, R23.reuse ;  /* 0x00000017ff11723e */ /* 0x080fe400020006ff */
[----:B------:R-:W-:Y:S02]  /*2680*/  F2FP.F16.E4M3.UNPACK_B R22, R22.H1 ;  /* 0x00000016ff16723e */ /* 0x000fe400030006ff */
[----:B------:R-:W-:Y:S01]  /*2690*/  F2FP.F16.E4M3.UNPACK_B R23, R23.H1 ;  /* 0x00000017ff17723e */ /* 0x000fe200030006ff */
[----:B------:R-:W-:Y:S01]  /*26a0*/  HMMA.16816.F32 R12, R24, R20, R12 ;  /* 0x00000014180c723c */ /* 0x000fe2000000180c */
[C-C-:B------:R-:W-:Y:S02]  /*26b0*/  LOP3.LUT R21, R41.reuse, 0x40, R42.reuse, 0x1e, !PT ;  /* 0x0000004029157812 */ /* 0x140fe400078e1e2a */
[----:B------:R-:W-:-:S15]  /*26c0*/  LOP3.LUT R41, R41, 0x60, R42, 0x1e, !PT ;  /* 0x0000006029297812 */ /* 0x000fde00078e1e2a */
[----:B------:R-:W-:-:S01]  /*26d0*/  NOP ;  /* 0x0000000000007918 */ /* 0x000fc20000000000 */
[----:B------:R-:W-:Y:S01]  /*26e0*/  FADD R71, RZ, R14 ;  /* 0x0000000eff477221 */ /* 0x000fe20000000000 */
[----:B0-----:R-:W-:Y:S02]  /*26f0*/  F2FP.F16.E4M3.UNPACK_B R24, R28 ;  /* 0x0000001cff18723e */ /* 0x001fe400020006ff */
[----:B------:R-:W-:Y:S02]  /*2700*/  F2FP.F16.E4M3.UNPACK_B R25, R29 ;  /* 0x0000001dff19723e */ /* 0x000fe400020006ff */
[----:B------:R-:W-:Y:S02]  /*2710*/  F2FP.F16.E4M3.UNPACK_B R26, R30 ;  /* 0x0000001eff1a723e */ /* 0x000fe400020006ff */
[----:B------:R-:W-:Y:S02]  /*2720*/  F2FP.F16.E4M3.UNPACK_B R27, R31 ;  /* 0x0000001fff1b723e */ /* 0x000fe400020006ff */
[----:B------:R-:W-:Y:S02]  /*2730*/  F2FP.F16.E4M3.UNPACK_B R28, R28.H1 ;  /* 0x0000001cff1c723e */ /* 0x000fe400030006ff */
[----:B------:R-:W-:-:S02]  /*2740*/  F2FP.F16.E4M3.UNPACK_B R29, R29.H1 ;  /* 0x0000001dff1d723e */ /* 0x000fc400030006ff */
[----:B------:R-:W-:Y:S01]  /*2750*/  F2FP.F16.E4M3.UNPACK_B R30, R30.H1 ;  /* 0x0000001eff1e723e */ /* 0x000fe200030006ff */
[----:B------:R-:W-:Y:S01]  /*2760*/  HMMA.16816.F32 R32, R24, R32, RZ ;  /* 0x000000201820723c */ /* 0x000fe200000018ff */
[----:B------:R-:W-:-:S07]  /*2770*/  F2FP.F16.E4M3.UNPACK_B R31, R31.H1 ;  /* 0x0000001fff1f723e */ /* 0x000fce00030006ff */
[----:B------:R-:W-:-:S12]  /*2780*/  HMMA.16816.F32 R24, R24, R16, RZ ;  /* 0x000000101818723c */ /* 0x000fd800000018ff */
[C---:B------:R-:W-:Y:S01]  /*2790*/  HMMA.16816.F32 R16, R28.reuse, R18, R32 ;  /* 0x000000121c10723c */ /* 0x040fe20000001820 */
[C---:B------:R-:W-:Y:S02]  /*27a0*/  LOP3.LUT R32, R40.reuse, R21, RZ, 0xfc, !PT ;  /* 0x0000001528207212 */ /* 0x040fe400078efcff */
[----:B------:R-:W-:Y:S01]  /*27b0*/  LOP3.LUT R21, R39, R38, RZ, 0xfc, !PT ;  /* 0x0000002627157212 */ /* 0x000fe200078efcff */
[----:B------:R-:W-:Y:S01]  /*27c0*/  FADD R39, RZ, R8 ;  /* 0x00000008ff277221 */ /* 0x000fe20000000000 */
[----:B------:R-:W-:Y:S01]  /*27d0*/  LOP3.LUT R40, R40, R41, RZ, 0xfc, !PT ;  /* 0x0000002928287212 */ /* 0x000fe200078efcff */
[----:B------:R-:W-:Y:S02]  /*27e0*/  IMAD.IADD R32, R32, 0x1, R37 ;  /* 0x0000000120207824 */ /* 0x000fe400078e0225 */
[----:B------:R-:W-:Y:S01]  /*27f0*/  FADD R8, RZ, R9 ;  /* 0x00000009ff087221 */ /* 0x000fe20000000000 */
[----:B------:R-:W-:Y:S02]  /*2800*/  IMAD.IADD R38, R6, 0x1, R21 ;  /* 0x0000000106267824 */ /* 0x000fe400078e0215 */
[----:B------:R-:W-:Y:S01]  /*2810*/  HMMA.16816.F32 R20, R28, R22, R24 ;  /* 0x000000161c14723c */ /* 0x000fe20000001818 */
[----:B------:R-:W-:Y:S01]  /*2820*/  IMAD.IADD R40, R40, 0x1, R37 ;  /* 0x0000000128287824 */ /* 0x000fe200078e0225 */
[----:B------:R-:W0:Y:S04]  /*2830*/  LDSM.16.M88.4 R32, [R32] ;  /* 0x000000002020783b */ /* 0x000e280000000200 */
[----:B------:R-:W2:Y:S02]  /*2840*/  LDSM.16.M88.4 R24, [R38] ;  /* 0x000000002618783b */ /* 0x000ea40000000200 */
[----:B------:R-:W-:-:S02]  /*2850*/  FADD R9, R39, R16 ;  /* 0x0000001027097221 */ /* 0x000fc40000000000 */
[----:B------:R-:W3:Y:S01]  /*2860*/  LDSM.16.M88.4 R40, [R40] ;  /* 0x000000002828783b */ /* 0x000ee20000000200 */
[----:B------:R-:W-:Y:S01]  /*2870*/  FADD R16, R8, R17 ;  /* 0x0000001108107221 */ /* 0x000fe20000000000 */
[----:B------:R-:W-:Y:S01]  /*2880*/  FADD R17, RZ, R10 ;  /* 0x0000000aff117221 */ /* 0x000fe20000000000 */
[----:B------:R-:W-:-:S03]  /*2890*/  FADD R8, RZ, R15 ;  /* 0x0000000fff087221 */ /* 0x000fc60000000000 */
[----:B------:R-:W-:Y:S01]  /*28a0*/  FADD R17, R17, R18 ;  /* 0x0000001211117221 */ /* 0x000fe20000000000 */
[----:B------:R-:W-:Y:S02]  /*28b0*/  FADD R18, RZ, R11 ;  /* 0x0000000bff127221 */ /* 0x000fe40000000000 */
[----:B------:R-:W-:Y:S01]  /*28c0*/  FADD R71, R71, R22 ;  /* 0x0000001647477221 */ /* 0x000fe20000000000 */
[----:B------:R-:W-:Y:S01]  /*28d0*/  FADD R22, R8, R23 ;  /* 0x0000001708167221 */ /* 0x000fe20000000000 */
[----:B------:R-:W-:Y:S01]  /*28e0*/  FADD R18, R18, R19 ;  /* 0x0000001312127221 */ /* 0x000fe20000000000 */
[----:B------:R-:W-:Y:S01]  /*28f0*/  IMAD.IADD R19, R6, 0x1, R70 ;  /* 0x0000000106137824 */ /* 0x000fe200078e0246 */
[----:B0-----:R-:W-:Y:S02]  /*2900*/  F2FP.F16.E4M3.UNPACK_B R28, R32 ;  /* 0x00000020ff1c723e */ /* 0x001fe400020006ff */
[----:B------:R-:W-:Y:S02]  /*2910*/  F2FP.F16.E4M3.UNPACK_B R29, R33 ;  /* 0x00000021ff1d723e */ /* 0x000fe400020006ff */
[----:B--2---:R-:W-:-:S02]  /*2920*/  F2FP.F16.E4M3.UNPACK_B R36, R24 ;  /* 0x00000018ff24723e */ /* 0x004fc400020006ff */
[----:B------:R-:W-:Y:S02]  /*2930*/  F2FP.F16.E4M3.UNPACK_B R37, R25 ;  /* 0x00000019ff25723e */ /* 0x000fe400020006ff */
[----:B------:R-:W-:Y:S02]  /*2940*/  F2FP.F16.E4M3.UNPACK_B R30, R34 ;  /* 0x00000022ff1e723e */ /* 0x000fe400020006ff */
[----:B------:R-:W-:Y:S02]  /*2950*/  F2FP.F16.E4M3.UNPACK_B R31, R35 ;  /* 0x00000023ff1f723e */ /* 0x000fe400020006ff */
[----:B------:R-:W-:Y:S02]  /*2960*/  F2FP.F16.E4M3.UNPACK_B R32, R32.H1 ;  /* 0x00000020ff20723e */ /* 0x000fe400030006ff */
[----:B------:R-:W-:Y:S02]  /*2970*/  F2FP.F16.E4M3.UNPACK_B R33, R33.H1 ;  /* 0x00000021ff21723e */ /* 0x000fe400030006ff */
[----:B------:R-:W-:Y:S01]  /*2980*/  F2FP.F16.E4M3.UNPACK_B R34, R34.H1 ;  /* 0x00000022ff22723e */ /* 0x000fe200030006ff */
[----:B------:R-:W-:Y:S01]  /*2990*/  HMMA.16816.F32 R36, R28, R36, RZ ;  /* 0x000000241c24723c */ /* 0x000fe200000018ff */
[----:B------:R-:W-:-:S02]  /*29a0*/  F2FP.F16.E4M3.UNPACK_B R35, R35.H1 ;  /* 0x00000023ff23723e */ /* 0x000fc400030006ff */
[----:B------:R-:W-:Y:S02]  /*29b0*/  F2FP.F16.E4M3.UNPACK_B R24, R24.H1 ;  /* 0x00000018ff18723e */ /* 0x000fe400030006ff */
[----:B------:R-:W-:Y:S02]  /*29c0*/  F2FP.F16.E4M3.UNPACK_B R25, R25.H1 ;  /* 0x00000019ff19723e */ /* 0x000fe400030006ff */
[----:B---3--:R-:W-:Y:S02]  /*29d0*/  F2FP.F16.E4M3.UNPACK_B R8, R40 ;  /* 0x00000028ff08723e */ /* 0x008fe400020006ff */
[----:B------:R-:W-:Y:S02]  /*29e0*/  F2FP.F16.E4M3.UNPACK_B R10, R42 ;  /* 0x0000002aff0a723e */ /* 0x000fe400020006ff */
[----:B------:R-:W-:Y:S02]  /*29f0*/  F2FP.F16.E4M3.UNPACK_B R11, R43 ;  /* 0x0000002bff0b723e */ /* 0x000fe400020006ff */
[----:B------:R-:W-:-:S02]  /*2a00*/  F2FP.F16.E4M3.UNPACK_B R40, R40.H1 ;  /* 0x00000028ff28723e */ /* 0x000fc400030006ff */
[----:B------:R-:W-:Y:S02]  /*2a10*/  F2FP.F16.E4M3.UNPACK_B R42, R42.H1 ;  /* 0x0000002aff2a723e */ /* 0x000fe400030006ff */
[----:B------:R-:W-:-:S03]  /*2a20*/  F2FP.F16.E4M3.UNPACK_B R43, R43.H1 ;  /* 0x0000002bff2b723e */ /* 0x000fc600030006ff */
[----:B------:R-:W-:Y:S01]  /*2a30*/  HMMA.16816.F32 R36, R32, R24, R36 ;  /* 0x000000182024723c */ /* 0x000fe20000001824 */
[----:B------:R-:W-:Y:S01]  /*2a40*/  FADD R24, RZ, R13 ;  /* 0x0000000dff187221 */ /* 0x000fe20000000000 */
[----:B------:R-:W-:Y:S01]  /*2a50*/  FADD R25, RZ, R12 ;  /* 0x0000000cff197221 */ /* 0x000fe20000000000 */
[-C--:B------:R-:W-:Y:S02]  /*2a60*/  F2FP.F16.E4M3.UNPACK_B R12, R26.reuse ;  /* 0x0000001aff0c723e */ /* 0x080fe400020006ff */
[----:B------:R-:W-:Y:S01]  /*2a70*/  FADD R24, R24, R21 ;  /* 0x0000001518187221 */ /* 0x000fe20000000000 */
[-C--:B------:R-:W-:Y:S01]  /*2a80*/  F2FP.F16.E4M3.UNPACK_B R13, R27.reuse ;  /* 0x0000001bff0d723e */ /* 0x080fe200020006ff */
[----:B------:R-:W-:Y:S01]  /*2a90*/  FADD R25, R25, R20 ;  /* 0x0000001419197221 */ /* 0x000fe20000000000 */
[----:B------:R-:W-:Y:S02]  /*2aa0*/  F2FP.F16.E4M3.UNPACK_B R26, R26.H1 ;  /* 0x0000001aff1a723e */ /* 0x000fe400030006ff */
[----:B------:R-:W-:-:S09]  /*2ab0*/  F2FP.F16.E4M3.UNPACK_B R27, R27.H1 ;  /* 0x0000001bff1b723e */ /* 0x000fd200030006ff */
[----:B------:R-:W-:Y:S01]  /*2ac0*/  FADD R21, R9, R36 ;  /* 0x0000002409157221 */ /* 0x000fe20000000000 */
[-C--:B------:R-:W-:Y:S01]  /*2ad0*/  F2FP.F16.E4M3.UNPACK_B R9, R41.reuse ;  /* 0x00000029ff09723e */ /* 0x080fe200020006ff */
[----:B------:R-:W-:Y:S01]  /*2ae0*/  FADD R36, R16, R37 ;  /* 0x0000002510247221 */ /* 0x000fe20000000000 */
[----:B------:R-:W-:Y:S01]  /*2af0*/  F2FP.F16.E4M3.UNPACK_B R41, R41.H1 ;  /* 0x00000029ff29723e */ /* 0x000fe200030006ff */
[----:B------:R-:W-:-:S04]  /*2b00*/  FADD R23, R17, R38 ;  /* 0x0000002611177221 */ /* 0x000fc80000000000 */
[----:B------:R-:W-:-:S15]  /*2b10*/  HMMA.16816.F32 R12, R8, R12, RZ ;  /* 0x0000000c080c723c */ /* 0x000fde00000018ff */
[----:B------:R-:W-:-:S05]  /*2b20*/  NOP ;  /* 0x0000000000007918 */ /* 0x000fca0000000000 */
[----:B------:R-:W-:Y:S01]  /*2b30*/  HMMA.16816.F32 R12, R40, R26, R12 ;  /* 0x0000001a280c723c */ /* 0x000fe2000000180c */
[----:B------:R-:W-:Y:S02]  /*2b40*/  FADD R26, R18, R39 ;  /* 0x00000027121a7221 */ /* 0x000fe40000000000 */
[----:B------:R-:W0:-:S15]  /*2b50*/  LDSM.16.M88.4 R16, [R19] ;  /* 0x000000001310783b */ /* 0x000e1e0000000200 */
[----:B------:R-:W-:-:S01]  /*2b60*/  NOP ;  /* 0x0000000000007918 */ /* 0x000fc20000000000 */
[----:B------:R-:W-:Y:S01]  /*2b70*/  FADD R12, R21, R12 ;  /* 0x0000000c150c7221 */ /* 0x000fe20000000000 */
[----:B------:R-:W-:Y:S01]  /*2b80*/  FADD R26, R26, R15 ;  /* 0x0000000f1a1a7221 */ /* 0x000fe20000000000 */
[-C--:B-----5:R-:W-:Y:S01]  /*2b90*/  FMUL R15, R56, R53.reuse ;  /* 0x00000035380f7220 */ /* 0x0a0fe20000400000 */
[----:B------:R-:W-:Y:S01]  /*2ba0*/  FADD R14, R23, R14 ;  /* 0x0000000e170e7221 */ /* 0x000fe20000000000 */
[----:B------:R-:W-:Y:S01]  /*2bb0*/  FMUL R53, R54, R53 ;  /* 0x0000003536357220 */ /* 0x000fe20000400000 */
[----:B------:R-:W-:Y:S01]  /*2bc0*/  FADD R13, R36, R13 ;  /* 0x0000000d240d7221 */ /* 0x000fe20000000000 */
[----:B------:R-:W-:Y:S02]  /*2bd0*/  @!P1 FFMA R51, R15, R12, R51 ;  /* 0x0000000c0f339223 */ /* 0x000fe40000000033 */
[C---:B------:R-:W-:Y:S01]  /*2be0*/  @!P0 FFMA R48, R53.reuse, R26, R48 ;  /* 0x0000001a35308223 */ /* 0x040fe20000000030 */
[----:B------:R-:W-:Y:S01]  /*2bf0*/  @!P0 FFMA R49, R53, R14, R49 ;  /* 0x0000000e35318223 */ /* 0x000fe20000000031 */
[----:B------:R-:W-:Y:S01]  /*2c00*/  @!P1 FFMA R50, R15, R13, R50 ;  /* 0x0000000d0f329223 */ /* 0x000fe20000000032 */
[----:B0-----:R-:W-:-:S02]  /*2c10*/  F2FP.F16.E4M3.UNPACK_B R20, R16 ;  /* 0x00000010ff14723e */ /* 0x001fc400020006ff */
[-C--:B------:R-:W-:Y:S02]  /*2c20*/  F2FP.F16.E4M3.UNPACK_B R21, R17.reuse ;  /* 0x00000011ff15723e */ /* 0x080fe400020006ff */
[----:B------:R-:W-:Y:S02]  /*2c30*/  F2FP.F16.E4M3.UNPACK_B R16, R16.H1 ;  /* 0x00000010ff10723e */ /* 0x000fe400030006ff */
[----:B------:R-:W-:-:S03]  /*2c40*/  F2FP.F16.E4M3.UNPACK_B R17, R17.H1 ;  /* 0x00000011ff11723e */ /* 0x000fc600030006ff */
[----:B------:R-:W-:Y:S01]  /*2c50*/  HMMA.16816.F32 R28, R28, R20, RZ ;  /* 0x000000141c1c723c */ /* 0x000fe200000018ff */
[-C--:B------:R-:W-:Y:S02]  /*2c60*/  F2FP.F16.E4M3.UNPACK_B R20, R18.reuse ;  /* 0x00000012ff14723e */ /* 0x080fe400020006ff */
[-C--:B------:R-:W-:Y:S02]  /*2c70*/  F2FP.F16.E4M3.UNPACK_B R21, R19.reuse ;  /* 0x00000013ff15723e */ /* 0x080fe400020006ff */
[----:B------:R-:W-:Y:S02]  /*2c80*/  F2FP.F16.E4M3.UNPACK_B R18, R18.H1 ;  /* 0x00000012ff12723e */ /* 0x000fe400030006ff */
[----:B------:R-:W-:-:S03]  /*2c90*/  F2FP.F16.E4M3.UNPACK_B R19, R19.H1 ;  /* 0x00000013ff13723e */ /* 0x000fc600030006ff */
[----:B------:R-:W-:Y:S10]  /*2ca0*/  HMMA.16816.F32 R8, R8, R20, RZ ;  /* 0x000000140808723c */ /* 0x000ff400000018ff */
[----:B------:R-:W-:Y:S10]  /*2cb0*/  HMMA.16816.F32 R28, R32, R16, R28 ;  /* 0x00000010201c723c */ /* 0x000ff4000000181c */
[----:B------:R-:W-:Y:S09]  /*2cc0*/  HMMA.16816.F32 R8, R40, R18, R8 ;  /* 0x000000122808723c */ /* 0x000ff20000001808 */
[----:B------:R-:W-:Y:S01]  /*2cd0*/  FADD R71, R71, R30 ;  /* 0x0000001e47477221 */ /* 0x000fe20000000000 */
[----:B------:R-:W-:Y:S01]  /*2ce0*/  FADD R22, R22, R31 ;  /* 0x0000001f16167221 */ /* 0x000fe20000000000 */
[----:B------:R-:W-:Y:S01]  /*2cf0*/  FADD R25, R25, R28 ;  /* 0x0000001c19197221 */ /* 0x000fe20000000000 */
[----:B------:R-:W-:-:S07]  /*2d00*/  FADD R24, R24, R29 ;  /* 0x0000001d18187221 */ /* 0x000fce0000000000 */
[----:B------:R-:W-:Y:S01]  /*2d10*/  FADD R10, R71, R10 ;  /* 0x0000000a470a7221 */ /* 0x000fe20000000000 */
[----:B------:R-:W-:Y:S01]  /*2d20*/  FADD R22, R22, R11 ;  /* 0x0000000b16167221 */ /* 0x000fe20000000000 */
[----:B------:R-:W-:Y:S01]  /*2d30*/  FADD R8, R25, R8 ;  /* 0x0000000819087221 */ /* 0x000fe20000000000 */
[----:B------:R-:W-:Y:S01]  /*2d40*/  FADD R9, R24, R9 ;  /* 0x0000000918097221 */ /* 0x000fe20000000000 */
[C---:B------:R-:W-:Y:S01]  /*2d50*/  @!P0 FFMA R5, R53.reuse, R10, R5 ;  /* 0x0000000a35058223 */ /* 0x040fe20000000005 */
[----:B------:R-:W-:Y:S01]  /*2d60*/  @!P0 FFMA R7, R53, R22, R7 ;  /* 0x0000001635078223 */ /* 0x000fe20000000007 */
[----:B------:R-:W-:Y:S01]  /*2d70*/  ISETP.GE.AND P0, PT, R59, R44, PT ;  /* 0x0000002c3b00720c */ /* 0x000fe20003f06270 */
[C---:B------:R-:W-:Y:S01]  /*2d80*/  @!P1 FFMA R46, R15.reuse, R9, R46 ;  /* 0x000000090f2e9223 */ /* 0x040fe2000000002e */
[----:B------:R-:W-:Y:S01]  /*2d90*/  @!P1 FFMA R47, R15, R8, R47 ;  /* 0x000000080f2f9223 */ /* 0x000fe2000000002f */
[----:B------:R-:W-:Y:S02]  /*2da0*/  IMAD.MOV.U32 R14, RZ, RZ, R7 ;  /* 0x000000ffff0e7224 */ /* 0x000fe400078e0007 */
[----:B------:R-:W-:-:S08]  /*2db0*/  IMAD.MOV.U32 R15, RZ, RZ, R5 ;  /* 0x000000ffff0f7224 */ /* 0x000fd000078e0005 */
[----:B-1----:R-:W-:Y:S05]  /*2dc0*/  @P0 BRA `(.L_x_26) ;  /* 0x0000001400b40947 */ /* 0x002fea0003800000 */
[----:B------:R-:W0:Y:S01]  /*2dd0*/  S2R R7, SR_TID.Y ;  /* 0x0000000000077919 */ /* 0x000e220000002200 */
[----:B------:R-:W-:Y:S01]  /*2de0*/  IMAD.SHL.U32 R16, R64, 0x10, RZ ;  /* 0x0000001040107824 */ /* 0x000fe200078e00ff */
[----:B------:R-:W-:Y:S05]  /*2df0*/  WARPSYNC.ALL ;  /* 0x0000000000007948 */ /* 0x000fea0003800000 */
[----:B------:R-:W-:Y:S01]  /*2e00*/  IMAD.HI R5, R59, 0x55555556, RZ ;  /* 0x555555563b057827 */ /* 0x000fe200078e02ff */
[----:B------:R-:W-:Y:S04]  /*2e10*/  BAR.SYNC.DEFER_BLOCKING 0x0 ;  /* 0x0000000000007b1d */ /* 0x000fe80000010000 */
[----:B------:R-:W-:-:S02]  /*2e20*/  LEA.HI R8, R5, R5, RZ, 0x1 ;  /* 0x0000000505087211 */ /* 0x000fc400078f08ff */
[----:B------:R-:W-:Y:S03]  /*2e30*/  BSSY.RECONVERGENT B0, `(.L_x_27) ;  /* 0x0000083000007945 */ /* 0x000fe60003800200 */
[----:B------:R-:W-:Y:S02]  /*2e40*/  IMAD R5, R8, -0x3, R59 ;  /* 0xfffffffd08057824 */ /* 0x000fe400078e023b */
[----:B0-----:R-:W-:-:S04]  /*2e50*/  IMAD R7, R7, UR10, R52 ;  /* 0x0000000a07077c24 */ /* 0x001fc8000f8e0234 */
[C---:B------:R-:W-:Y:S01]  /*2e60*/  IMAD.SHL.U32 R23, R7.reuse, 0x10, RZ ;  /* 0x0000001007177824 */ /* 0x040fe200078e00ff */
[C---:B------:R-:W-:Y:S01]  /*2e70*/  ISETP.GT.U32.AND P0, PT, R7.reuse, 0x1ff, PT ;  /* 0x000001ff0700780c */ /* 0x040fe20003f04070 */
[----:B------:R-:W-:Y:S02]  /*2e80*/  IMAD.SHL.U32 R26, R7, 0x2, RZ ;  /* 0x00000002071a7824 */ /* 0x000fe400078e00ff */
[C---:B------:R-:W-:Y:S01]  /*2e90*/  IMAD.IADD R21, R23.reuse, 0x1, R16 ;  /* 0x0000000117157824 */ /* 0x040fe200078e0210 */
[C---:B------:R-:W-:Y:S02]  /*2ea0*/  LOP3.LUT R30, R23.reuse, 0x70, RZ, 0xc0, !PT ;  /* 0x00000070171e7812 */ /* 0x040fe400078ec0ff */
[----:B------:R-:W-:Y:S01]  /*2eb0*/  LOP3.LUT R26, R23, 0x70, R26, 0x78, !PT ;  /* 0x00000070171a7812 */ /* 0x000fe200078e781a */
[C-C-:B------:R-:W-:Y:S01]  /*2ec0*/  IMAD.IADD R19, R16.reuse, 0x1, R21.reuse ;  /* 0x0000000110137824 */ /* 0x140fe200078e0215 */
[----:B------:R-:W-:Y:S02]  /*2ed0*/  SHF.R.U32.HI R22, RZ, 0x3, R21 ;  /* 0x00000003ff167819 */ /* 0x000fe40000011615 */
[----:B------:R-:W-:Y:S01]  /*2ee0*/  LOP3.LUT R24, R21, 0x70, RZ, 0xc0, !PT ;  /* 0x0000007015187812 */ /* 0x000fe200078ec0ff */
[--C-:B------:R-:W-:Y:S01]  /*2ef0*/  IMAD.IADD R17, R16, 0x1, R19.reuse ;  /* 0x0000000110117824 */ /* 0x100fe200078e0213 */
[----:B------:R-:W-:-:S02]  /*2f00*/  SHF.R.U32.HI R18, RZ, 0x3, R19 ;  /* 0x00000003ff127819 */ /* 0x000fc40000011613 */
[----:B------:R-:W-:Y:S02]  /*2f10*/  LOP3.LUT R22, R21, 0x70, R22, 0x78, !PT ;  /* 0x0000007015167812 */ /* 0x000fe400078e7816 */
[C---:B------:R-:W-:Y:S02]  /*2f20*/  LOP3.LUT R20, R19.reuse, 0x70, RZ, 0xc0, !PT ;  /* 0x0000007013147812 */ /* 0x040fe400078ec0ff */
[----:B------:R-:W-:Y:S01]  /*2f30*/  LOP3.LUT R18, R19, 0x70, R18, 0x78, !PT ;  /* 0x0000007013127812 */ /* 0x000fe200078e7812 */
[----:B------:R-:W-:Y:S06]  /*2f40*/  @P0 BRA `(.L_x_28) ;  /* 0x0000000400c40947 */ /* 0x000fec0003800000 */
[----:B------:R-:W-:Y:S01]  /*2f50*/  LOP3.LUT R12, R62, 0x3, RZ, 0xc0, !PT ;  /* 0x000000033e0c7812 */ /* 0x000fe200078ec0ff */
[----:B------:R-:W-:Y:S01]  /*2f60*/  BSSY.RECONVERGENT B1, `(.L_x_29) ;  /* 0x000002c000017945 */ /* 0x000fe20003800200 */
[----:B------:R-:W-:Y:S02]  /*2f70*/  IMAD.MOV.U32 R31, RZ, RZ, R23 ;  /* 0x000000ffff1f7224 */ /* 0x000fe400078e0017 */
[----:B------:R-:W-:-:S13]  /*2f80*/  ISETP.NE.AND P0, PT, R12, 0x3, PT ;  /* 0x000000030c00780c */ /* 0x000fda0003f05270 */
[----:B------:R-:W-:Y:S05]  /*2f90*/  @!P0 BRA `(.L_x_30) ;  /* 0x0000000000a08947 */ /* 0x000fea0003800000 */
[----:B------:R-:W-:Y:S01]  /*2fa0*/  IMAD R8, R59, 0x80, R30 ;  /* 0x000000803b087824 */ /* 0x000fe200078e021e */
[----:B------:R-:W-:Y:S01]  /*2fb0*/  SHF.R.S32.HI R10, RZ, 0x1f, R65 ;  /* 0x0000001fff0a7819 */ /* 0x000fe20000011441 */
[----:B------:R-:W-:Y:S02]  /*2fc0*/  IMAD R11, R5, 0x2000, R26 ;  /* 0x00002000050b7824 */ /* 0x000fe400078e021a */
[----:B------:R-:W-:Y:S01]  /*2fd0*/  IMAD.MOV.U32 R31, RZ, RZ, R21 ;  /* 0x000000ffff1f7224 */ /* 0x000fe200078e0015 */
[--C-:B------:R-:W-:Y:S01]  /*2fe0*/  SHF.R.S32.HI R9, RZ, 0x1f, R8.reuse ;  /* 0x0000001fff097819 */ /* 0x100fe20000011408 */
[----:B------:R-:W-:Y:S01]  /*2ff0*/  IMAD.IADD R11, R6, 0x1, R11 ;  /* 0x00000001060b7824 */ /* 0x000fe200078e020b */
[----:B------:R-:W-:-:S04]  /*3000*/  IADD3 R8, P0, P1, R2, R65, R8 ;  /* 0x0000004102087210 */ /* 0x000fc8000791e008 */
[----:B------:R-:W-:Y:S02]  /*3010*/  IADD3.X R9, PT, PT, R4, R10, R9, P0, P1 ;  /* 0x0000000a04097210 */ /* 0x000fe400007e2409 */
[----:B------:R-:W-:-:S03]  /*3020*/  ISETP.NE.AND P0, PT, R12, RZ, PT ;  /* 0x000000ff0c00720c */ /* 0x000fc60003f05270 */
[----:B------:R-:W-:Y:S01]  /*3030*/  @!PT LDS RZ, [RZ] ;  /* 0x00000000fffff984 */ /* 0x000fe20000000800 */
[----:B------:R-:W-:Y:S01]  /*3040*/  @!PT LDS RZ, [RZ] ;  /* 0x00000000fffff984 */ /* 0x000fe20000000800 */
[----:B------:R-:W-:Y:S01]  /*3050*/  @!PT LDS RZ, [RZ] ;  /* 0x00000000fffff984 */ /* 0x000fe20000000800 */
[----:B------:R0:W-:Y:S10]  /*3060*/  LDGSTS.E.BYPASS.LTC256B.128 [R11], desc[UR6][R8.64] ;  /* 0x00000000080b7fae */ /* 0x0001f4000b981b06 */
[----:B------:R-:W-:Y:S05]  /*3070*/  @!P0 BRA `(.L_x_30) ;  /* 0x0000000000688947 */ /* 0x000fea0003800000 */
[----:B0-----:R-:W-:Y:S01]  /*3080*/  IMAD R8, R59, 0x80, R24 ;  /* 0x000000803b087824 */ /* 0x001fe200078e0218 */
[----:B------:R-:W-:Y:S01]  /*3090*/  SHF.R.S32.HI R10, RZ, 0x1f, R63 ;  /* 0x0000001fff0a7819 */ /* 0x000fe2000001143f */
[----:B------:R-:W-:Y:S02]  /*30a0*/  IMAD R11, R5, 0x2000, R22 ;  /* 0x00002000050b7824 */ /* 0x000fe400078e0216 */
[----:B------:R-:W-:Y:S01]  /*30b0*/  IMAD.MOV.U32 R31, RZ, RZ, R19 ;  /* 0x000000ffff1f7224 */ /* 0x000fe200078e0013 */
[--C-:B------:R-:W-:Y:S01]  /*30c0*/  SHF.R.S32.HI R9, RZ, 0x1f, R8.reuse ;  /* 0x0000001fff097819 */ /* 0x100fe20000011408 */
[----:B------:R-:W-:Y:S01]  /*30d0*/  IMAD.IADD R11, R6, 0x1, R11 ;  /* 0x00000001060b7824 */ /* 0x000fe200078e020b */
[----:B------:R-:W-:-:S04]  /*30e0*/  IADD3 R8, P0, P1, R2, R63, R8 ;  /* 0x0000003f02087210 */ /* 0x000fc8000791e008 */
[----:B------:R-:W-:Y:S02]  /*30f0*/  IADD3.X R9, PT, PT, R4, R10, R9, P0, P1 ;  /* 0x0000000a04097210 */ /* 0x000fe400007e2409 */
[----:B------:R-:W-:-:S03]  /*3100*/  ISETP.NE.AND P0, PT, R12, 0x1, PT ;  /* 0x000000010c00780c */ /* 0x000fc60003f05270 */
[----:B------:R-:W-:Y:S01]  /*3110*/  @!PT LDS RZ, [RZ] ;  /* 0x00000000fffff984 */ /* 0x000fe20000000800 */
[----:B------:R-:W-:Y:S01]  /*3120*/  @!PT LDS RZ, [RZ] ;  /* 0x00000000fffff984 */ /* 0x000fe20000000800 */
[----:B------:R-:W-:Y:S01]  /*3130*/  @!PT LDS RZ, [RZ] ;  /* 0x00000000fffff984 */ /* 0x000fe20000000800 */
[----:B------:R1:W-:Y:S10]  /*3140*/  LDGSTS.E.BYPASS.LTC256B.128 [R11], desc[UR6][R8.64] ;  /* 0x00000000080b7fae */ /* 0x0003f4000b981b06 */
[----:B------:R-:W-:Y:S05]  /*3150*/  @!P0 BRA `(.L_x_30) ;  /* 0x0000000000308947 */ /* 0x000fea0003800000 */
[----:B-1----:R-:W-:Y:S01]  /*3160*/  IMAD R8, R59, 0x80, R20 ;  /* 0x000000803b087824 */ /* 0x002fe200078e0214 */
[----:B------:R-:W-:Y:S01]  /*3170*/  SHF.R.S32.HI R10, RZ, 0x1f, R61 ;  /* 0x0000001fff0a7819 */ /* 0x000fe2000001143d */
[----:B------:R-:W-:Y:S02]  /*3180*/  IMAD R11, R5, 0x2000, R18 ;  /* 0x00002000050b7824 */ /* 0x000fe400078e0212 */
[----:B------:R-:W-:Y:S01]  /*3190*/  IMAD.MOV.U32 R31, RZ, RZ, R17 ;  /* 0x000000ffff1f7224 */ /* 0x000fe200078e0011 */
[--C-:B------:R-:W-:Y:S01]  /*31a0*/  SHF.R.S32.HI R9, RZ, 0x1f, R8.reuse ;  /* 0x0000001fff097819 */ /* 0x100fe20000011408 */
[----:B------:R-:W-:Y:S01]  /*31b0*/  IMAD.IADD R11, R6, 0x1, R11 ;  /* 0x00000001060b7824 */ /* 0x000fe200078e020b */
[----:B------:R-:W-:-:S04]  /*31c0*/  IADD3 R8, P0, P1, R2, R61, R8 ;  /* 0x0000003d02087210 */ /* 0x000fc8000791e008 */
[----:B------:R-:W-:-:S05]  /*31d0*/  IADD3.X R9, PT, PT, R4, R10, R9, P0, P1 ;  /* 0x0000000a04097210 */ /* 0x000fca00007e2409 */
[----:B------:R-:W-:Y:S01]  /*31e0*/  @!PT LDS RZ, [RZ] ;  /* 0x00000000fffff984 */ /* 0x000fe20000000800 */
[----:B------:R-:W-:Y:S01]  /*31f0*/  @!PT LDS RZ, [RZ] ;  /* 0x00000000fffff984 */ /* 0x000fe20000000800 */
[----:B------:R-:W-:Y:S01]  /*3200*/  @!PT LDS RZ, [RZ] ;  /* 0x00000000fffff984 */ /* 0x000fe20000000800 */
[----:B------:R2:W-:Y:S04]  /*3210*/  LDGSTS.E.BYPASS.LTC256B.128 [R11], desc[UR6][R8.64] ;  /* 0x00000000080b7fae */ /* 0x0005e8000b981b06 */
.L_x_30:
[----:B------:R-:W-:Y:S05]  /*3220*/  BSYNC.RECONVERGENT B1 ;  /* 0x0000000000017941 */ /* 0x000fea0003800200 */
.L_x_29:
[----:B------:R-:W-:-:S13]  /*3230*/  ISETP.GE.U32.AND P0, PT, R62, 0x3, PT ;  /* 0x000000033e00780c */ /* 0x000fda0003f06070 */
[----:B------:R-:W-:Y:S05]  /*3240*/  @!P0 BRA `(.L_x_28) ;  /* 0x0000000400048947 */ /* 0x000fea0003800000 */
[C-C-:B------:R-:W-:Y:S02]  /*3250*/  IMAD R25, R64.reuse, 0x20, R31.reuse ;  /* 0x0000002040197824 */ /* 0x140fe400078e021f */
[--C-:B------:R-:W-:Y:S02]  /*3260*/  IMAD R27, R64, 0x30, R31.reuse ;  /* 0x00000030401b7824 */ /* 0x100fe400078e021f */
[----:B------:R-:W-:-:S07]  /*3270*/  IMAD.IADD R29, R16, 0x1, R31 ;  /* 0x00000001101d7824 */ /* 0x000fce00078e021f */
.L_x_31:
[CC--:B0123--:R-:W-:Y:S02]  /*3280*/  LEA.HI R8, R31.reuse, R66.reuse, RZ, 0x19 ;  /* 0x000000421f087211 */ /* 0x0cffe400078fc8ff */
[----:B------:R-:W-:Y:S02]  /*3290*/  LOP3.LUT R10, R31, 0x70, RZ, 0xc0, !PT ;  /* 0x000000701f0a7812 */ /* 0x000fe400078ec0ff */
[C---:B------:R-:W-:Y:S01]  /*32a0*/  LEA.HI R32, R25.reuse, R66, RZ, 0x19 ;  /* 0x0000004219207211 */ /* 0x040fe200078fc8ff */
[----:B------:R-:W-:Y:S01]  /*32b0*/  IMAD R8, R8, UR13, RZ ;  /* 0x0000000d08087c24 */ /* 0x000fe2000f8e02ff */
[----:B------:R-:W-:Y:S01]  /*32c0*/  LOP3.LUT R34, R25, 0x70, RZ, 0xc0, !PT ;  /* 0x0000007019227812 */ /* 0x000fe200078ec0ff */
[----:B------:R-:W-:Y:S01]  /*32d0*/  IMAD R9, R59, 0x80, R10 ;  /* 0x000000803b097824 */ /* 0x000fe200078e020a */
[----:B------:R-:W-:Y:S01]  /*32e0*/  LOP3.LUT R36, R27, 0x70, RZ, 0xc0, !PT ;  /* 0x000000701b247812 */ /* 0x000fe200078ec0ff */
[----:B------:R-:W-:Y:S01]  /*32f0*/  IMAD R32, R32, UR13, RZ ;  /* 0x0000000d20207c24 */ /* 0x000fe2000f8e02ff */
[----:B------:R-:W-:Y:S01]  /*3300*/  SHF.R.S32.HI R11, RZ, 0x1f, R8 ;  /* 0x0000001fff0b7819 */ /* 0x000fe20000011408 */
[----:B------:R-:W-:Y:S01]  /*3310*/  IMAD R33, R59, 0x80, R34 ;  /* 0x000000803b217824 */ /* 0x000fe200078e0222 */
[----:B------:R-:W-:-:S02]  /*3320*/  IADD3 R12, P0, P1, R2, R8, R9 ;  /* 0x00000008020c7210 */ /* 0x000fc4000791e009 */
[----:B------:R-:W-:Y:S02]  /*3330*/  SHF.R.S32.HI R10, RZ, 0x1f, R9 ;  /* 0x0000001fff0a7819 */ /* 0x000fe40000011409 */
[----:B------:R-:W-:Y:S02]  /*3340*/  SHF.R.U32.HI R8, RZ, 0x3, R31 ;  /* 0x00000003ff087819 */ /* 0x000fe4000001161f */
[----:B------:R-:W-:Y:S02]  /*3350*/  IADD3.X R13, PT, PT, R4, R11, R10, P0, P1 ;  /* 0x0000000b040d7210 */ /* 0x000fe400007e240a */
[C---:B------:R-:W-:Y:S02]  /*3360*/  LEA.HI R9, R29.reuse, R66, RZ, 0x19 ;  /* 0x000000421d097211 */ /* 0x040fe400078fc8ff */
[----:B------:R-:W-:Y:S02]  /*3370*/  LOP3.LUT R10, R29, 0x70, RZ, 0xc0, !PT ;  /* 0x000000701d0a7812 */ /* 0x000fe400078ec0ff */
[----:B------:R-:W-:Y:S01]  /*3380*/  LOP3.LUT R8, R31, 0x70, R8, 0x78, !PT ;  /* 0x000000701f087812 */ /* 0x000fe200078e7808 */
[----:B------:R-:W-:Y:S01]  /*3390*/  IMAD R28, R9, UR13, RZ ;  /* 0x0000000d091c7c24 */ /* 0x000fe2000f8e02ff */
[----:B------:R-:W-:Y:S01]  /*33a0*/  SHF.R.S32.HI R37, RZ, 0x1f, R32 ;  /* 0x0000001fff257819 */ /* 0x000fe20000011420 */
[----:B------:R-:W-:Y:S01]  /*33b0*/  IMAD R11, R59, 0x80, R10 ;  /* 0x000000803b0b7824 */ /* 0x000fe200078e020a */
[----:B------:R-:W-:Y:S01]  /*33c0*/  IADD3 R10, P2, P3, R2, R32, R33 ;  /* 0x00000020020a7210 */ /* 0x000fe20007b5e021 */
[----:B------:R-:W-:Y:S01]  /*33d0*/  IMAD R9, R5, 0x2000, R8 ;  /* 0x0000200005097824 */ /* 0x000fe200078e0208 */
[----:B------:R-:W-:-:S02]  /*33e0*/  SHF.R.S32.HI R35, RZ, 0x1f, R28 ;  /* 0x0000001fff237819 */ /* 0x000fc4000001141c */
[--C-:B------:R-:W-:Y:S02]  /*33f0*/  IADD3 R8, P0, P1, R2, R28, R11.reuse ;  /* 0x0000001c02087210 */ /* 0x100fe4000791e00b */
[----:B------:R-:W-:Y:S02]  /*3400*/  SHF.R.S32.HI R11, RZ, 0x1f, R11 ;  /* 0x0000001fff0b7819 */ /* 0x000fe4000001140b */
[----:B------:R-:W-:Y:S01]  /*3410*/  SHF.R.S32.HI R28, RZ, 0x1f, R33 ;  /* 0x0000001fff1c7819 */ /* 0x000fe20000011421 */
[----:B------:R-:W-:Y:S01]  /*3420*/  IMAD.IADD R33, R6, 0x1, R9 ;  /* 0x0000000106217824 */ /* 0x000fe200078e0209 */
[C---:B------:R-:W-:Y:S01]  /*3430*/  IADD3.X R9, PT, PT, R4.reuse, R35, R11, P0, P1 ;  /* 0x0000002304097210 */ /* 0x040fe200007e240b */
[----:B------:R-:W-:Y:S01]  /*3440*/  IMAD R35, R59, 0x80, R36 ;  /* 0x000000803b237824 */ /* 0x000fe200078e0224 */
[----:B------:R-:W-:Y:S02]  /*3450*/  IADD3.X R11, PT, PT, R4, R37, R28, P2, P3 ;  /* 0x00000025040b7210 */ /* 0x000fe400017e641c */
[----:B------:R-:W-:Y:S01]  /*3460*/  SHF.R.U32.HI R28, RZ, 0x3, R29 ;  /* 0x00000003ff1c7819 */ /* 0x000fe2000001161d */
[----:B------:R-:W-:Y:S01]  /*3470*/  @!PT LDS RZ, [RZ] ;  /* 0x00000000fffff984 */ /* 0x000fe20000000800 */
[----:B------:R-:W-:Y:S01]  /*3480*/  @!PT LDS RZ, [RZ] ;  /* 0x00000000fffff984 */ /* 0x000fe20000000800 */
[----:B------:R-:W-:Y:S01]  /*3490*/  @!PT LDS RZ, [RZ] ;  /* 0x00000000fffff984 */ /* 0x000fe20000000800 */
[----:B------:R0:W-:Y:S01]  /*34a0*/  LDGSTS.E.BYPASS.LTC256B.128 [R33], desc[UR6][R12.64] ;  /* 0x000000000c217fae */ /* 0x0001e2000b981b06 */
[----:B------:R-:W-:-:S02]  /*34b0*/  LEA.HI R34, R27, R66, RZ, 0x19 ;  /* 0x000000421b227211 */ /* 0x000fc400078fc8ff */
[----:B------:R-:W-:Y:S02]  /*34c0*/  SHF.R.U32.HI R32, RZ, 0x3, R25 ;  /* 0x00000003ff207819 */ /* 0x000fe40000011619 */
[----:B------:R-:W-:Y:S01]  /*34d0*/  SHF.R.U32.HI R38, RZ, 0x3, R27 ;  /* 0x00000003ff267819 */ /* 0x000fe2000001161b */
[----:B------:R-:W-:Y:S01]  /*34e0*/  IMAD R34, R34, UR13, RZ ;  /* 0x0000000d22227c24 */ /* 0x000fe2000f8e02ff */
[----:B------:R-:W-:Y:S01]  /*34f0*/  LOP3.LUT R28, R29, 0x70, R28, 0x78, !PT ;  /* 0x000000701d1c7812 */ /* 0x000fe200078e781c */
[C---:B------:R-:W-:Y:S01]  /*3500*/  IMAD R29, R64.reuse, 0x40, R29 ;  /* 0x00000040401d7824 */ /* 0x040fe200078e021d */
[----:B------:R-:W-:Y:S01]  /*3510*/  LOP3.LUT R32, R25, 0x70, R32, 0x78, !PT ;  /* 0x0000007019207812 */ /* 0x000fe200078e7820 */
[----:B------:R-:W-:Y:S01]  /*3520*/  IMAD R25, R64, 0x40, R25 ;  /* 0x0000004040197824 */ /* 0x000fe200078e0219 */
[----:B------:R-:W-:Y:S01]  /*3530*/  LOP3.LUT R38, R27, 0x70, R38, 0x78, !PT ;  /* 0x000000701b267812 */ /* 0x000fe200078e7826 */
[C---:B0-----:R-:W-:Y:S01]  /*3540*/  IMAD R13, R5.reuse, 0x2000, R28 ;  /* 0x00002000050d7824 */ /* 0x041fe200078e021c */
[----:B------:R-:W-:Y:S01]  /*3550*/  IADD3 R12, P0, P1, R2, R34, R35 ;  /* 0x00000022020c7210 */ /* 0x000fe2000791e023 */
[----:B------:R-:W-:Y:S01]  /*3560*/  IMAD R27, R64, 0x40, R27 ;  /* 0x00000040401b7824 */ /* 0x000fe200078e021b */
[----:B------:R-:W-:Y:S01]  /*3570*/  SHF.R.S32.HI R28, RZ, 0x1f, R35 ;  /* 0x0000001fff1c7819 */ /* 0x000fe20000011423 */
[C---:B------:R-:W-:Y:S01]  /*3580*/  IMAD R35, R5.reuse, 0x2000, R32 ;  /* 0x0000200005237824 */ /* 0x040fe200078e0220 */
[----:B------:R-:W-:Y:S01]  /*3590*/  SHF.R.S32.HI R39, RZ, 0x1f, R34 ;  /* 0x0000001fff277819 */ /* 0x000fe20000011422 */
[----:B------:R-:W-:Y:S01]  /*35a0*/  IMAD R37, R5, 0x2000, R38 ;  /* 0x0000200005257824 */ /* 0x000fe200078e0226 */
[----:B------:R-:W-:Y:S01]  /*35b0*/  IADD3 R31, PT, PT, R16, R31, R16 ;  /* 0x0000001f101f7210 */ /* 0x000fe20007ffe010 */
[----:B------:R-:W-:Y:S01]  /*35c0*/  IMAD.IADD R33, R6, 0x1, R13 ;  /* 0x0000000106217824 */ /* 0x000fe200078e020d */
[----:B------:R-:W-:Y:S01]  /*35d0*/  IADD3.X R13, PT, PT, R4, R39, R28, P0, P1 ;  /* 0x00000027040d7210 */ /* 0x000fe200007e241c */
[----:B------:R-:W-:Y:S01]  /*35e0*/  IMAD.IADD R35, R6, 0x1, R35 ;  /* 0x0000000106237824 */ /* 0x000fe200078e0223 */
[----:B------:R-:W-:Y:S01]  /*35f0*/  IADD3 R31, PT, PT, R16, R31, R16 ;  /* 0x0000001f101f7210 */ /* 0x000fe20007ffe010 */
[----:B------:R-:W-:Y:S01]  /*3600*/  IMAD.IADD R37, R6, 0x1, R37 ;  /* 0x0000000106257824 */ /* 0x000fe200078e0225 */
[----:B------:R3:W-:Y:S02]  /*3610*/  LDGSTS.E.BYPASS.LTC256B.128 [R33], desc[UR6][R8.64] ;  /* 0x0000000008217fae */ /* 0x0007e4000b981b06 */
[----:B------:R-:W-:-:S02]  /*3620*/  ISETP.GE.U32.AND P0, PT, R31, 0x2000, PT ;  /* 0x000020001f00780c */ /* 0x000fc40003f06070 */
[----:B------:R3:W-:Y:S04]  /*3630*/  LDGSTS.E.BYPASS.LTC256B.128 [R35], desc[UR6][R10.64] ;  /* 0x000000000a237fae */ /* 0x0007e8000b981b06 */
[----:B------:R3:W-:Y:S07]  /*3640*/  LDGSTS.E.BYPASS.LTC256B.128 [R37], desc[UR6][R12.64] ;  /* 0x000000000c257fae */ /* 0x0007ee000b981b06 */
[----:B------:R-:W-:Y:S05]  /*3650*/  @!P0 BRA `(.L_x_31) ;  /* 0xfffffffc00088947 */ /* 0x000fea000383ffff */
.L_x_28:
[----:B------:R-:W-:Y:S05]  /*3660*/  BSYNC.RECONVERGENT B0 ;  /* 0x0000000000007941 */ /* 0x000fea0003800200 */
.L_x_27:
[----:B------:R-:W-:Y:S01]  /*3670*/  ISETP.GT.U32.AND P0, PT, R7, 0x7f, PT ;  /* 0x0000007f0700780c */ /* 0x000fe20003f04070 */
[----:B------:R-:W4:Y:S01]  /*3680*/  LDCU UR16, c[0x0][0x3c8] ;  /* 0x00007900ff1077ac */ /* 0x000f220008000800 */
[----:B------:R-:W-:Y:S01]  /*3690*/  BSSY B1, `(.L_x_32) ;  /* 0x00000d2000017945 */ /* 0x000fe20003800000 */
[----:B------:R-:W0:Y:S10]  /*36a0*/  LDCU.64 UR18, c[0x0][0x380] ;  /* 0x00007000ff1277ac */ /* 0x000e340008000a00 */
[----:B------:R-:W-:Y:S05]  /*36b0*/  @P0 BRA `(.L_x_33) ;  /* 0x0000000c003c0947 */ /* 0x000fea0003800000 */
[----:B0123--:R-:W-:Y:S01]  /*36c0*/  VIADD R9, R60, 0x1 ;  /* 0x000000013c097836 */ /* 0x00ffe20000000000 */
[----:B------:R-:W-:Y:S01]  /*36d0*/  BSSY B0, `(.L_x_34) ;  /* 0x000005a000007945 */ /* 0x000fe20003800000 */
[----:B------:R-:W-:-:S03]  /*36e0*/  IMAD.MOV.U32 R11, RZ, RZ, R23 ;  /* 0x000000ffff0b7224 */ /* 0x000fc600078e0017 */
[----:B------:R-:W-:-:S04]  /*36f0*/  LOP3.LUT R9, R9, 0x3, RZ, 0xc0, !PT ;  /* 0x0000000309097812 */ /* 0x000fc800078ec0ff */
[----:B------:R-:W-:-:S13]  /*3700*/  ISETP.NE.AND P0, PT, R9, RZ, PT ;  /* 0x000000ff0900720c */ /* 0x000fda0003f05270 */
[----:B------:R-:W-:Y:S05]  /*3710*/  @!P0 BRA `(.L_x_35) ;  /* 0x0000000400548947 */ /* 0x000fea0003800000 */
[----:B------:R-:W0:Y:S01]  /*3720*/  S2R R8, SR_CgaCtaId ;  /* 0x0000000000087919 */ /* 0x000e220000008800 */
[----:B------:R-:W-:Y:S01]  /*3730*/  MOV R6, 0x400 ;  /* 0x0000040000067802 */ /* 0x000fe20000000f00 */
[----:B------:R-:W-:Y:S01]  /*3740*/  UMOV UR4, 0xffffffff ;  /* 0xffffffff00047882 */ /* 0x000fe20000000000 */
[----:B------:R-:W-:Y:S02]  /*3750*/  ISETP.GE.U32.AND P0, PT, R7, 0x40, PT ;  /* 0x000000400700780c */ /* 0x000fe40003f06070 */
[----:B------:R-:W-:Y:S01]  /*3760*/  SHF.R.U32.HI R7, RZ, 0x1, R7 ;  /* 0x00000001ff077819 */ /* 0x000fe20000011607 */
[----:B------:R-:W-:Y:S01]  /*3770*/  VIADD R11, R6, 0x6080 ;  /* 0x00006080060b7836 */ /* 0x000fe20000000000 */
[----:B------:R-:W-:Y:S02]  /*3780*/  SEL R43, R0, R3, !P0 ;  /* 0x00000003002b7207 */ /* 0x000fe40004000000 */
[----:B------:R-:W-:Y:S02]  /*3790*/  LOP3.LUT R32, R7, 0x3c, RZ, 0xc0, !PT ;  /* 0x0000003c07207812 */ /* 0x000fe400078ec0ff */
[----:B0-----:R-:W-:Y:S01]  /*37a0*/  LEA R8, R8, R11, 0x18 ;  /* 0x0000000b08087211 */ /* 0x001fe200078ec0ff */
[----:B------:R-:W-:Y:S06]  /*37b0*/  BRA.DIV UR4, `(.L_x_36) ;  /* 0x0000001a04007947 */ /* 0x000fec000b800000 */
[----:B------:R0:W1:Y:S02]  /*37c0*/  SHFL.IDX PT, R6, R43, R32, 0x1f ;  /* 0x00001f202b067589 */ /* 0x00006400000e0000 */
.L_x_66:
[----:B-1----:R-:W-:Y:S01]  /*37d0*/  ISETP.GE.AND P0, PT, R6, R45, PT ;  /* 0x0000002d0600720c */ /* 0x002fe20003f06270 */
[----:B------:R-:W-:Y:S01]  /*37e0*/  BSSY.RECONVERGENT B2, `(.L_x_37) ;  /* 0x0000011000027945 */ /* 0x000fe20003800200 */
[----:B------:R-:W-:-:S11]  /*37f0*/  ISETP.NE.AND P2, PT, R9, 0x1, PT ;  /* 0x000000010900780c */ /* 0x000fd60003f45270 */
[----:B------:R-:W-:Y:S05]  /*3800*/  @P0 BRA `(.L_x_38) ;  /* 0x0000000000380947 */ /* 0x000fea0003800000 */
[----:B------:R-:W1:Y:S01]  /*3810*/  LDCU UR4, c[0x0][0x3c8] ;  /* 0x00007900ff0477ac */ /* 0x000e620008000800 */
[----:B------:R-:W-:Y:S02]  /*3820*/  IMAD R7, R59, 0x80, R30 ;  /* 0x000000803b077824 */ /* 0x000fe400078e021e */
[----:B------:R-:W-:Y:S01]  /*3830*/  IMAD R11, R5, 0x800, R26 ;  /* 0x00000800050b7824 */ /* 0x000fe200078e021a */
[----:B------:R-:W2:Y:S02]  /*3840*/  LDCU.64 UR14, c[0x0][0x380] ;  /* 0x00007000ff0e77ac */ /* 0x000ea40008000a00 */
[----:B------:R-:W-:Y:S01]  /*3850*/  SHF.R.S32.HI R13, RZ, 0x1f, R7 ;  /* 0x0000001fff0d7819 */ /* 0x000fe20000011407 */
[----:B------:R-:W-:Y:S02]  /*3860*/  IMAD.IADD R11, R11, 0x1, R8 ;  /* 0x000000010b0b7824 */ /* 0x000fe400078e0208 */
[----:B-1----:R-:W-:-:S05]  /*3870*/  IMAD R10, R6, UR4, RZ ;  /* 0x00000004060a7c24 */ /* 0x002fca000f8e02ff */
[----:B--2---:R-:W-:Y:S02]  /*3880*/  IADD3 R6, P0, P1, R10, UR14, R7 ;  /* 0x0000000e0a067c10 */ /* 0x004fe4000f91e007 */
[----:B------:R-:W-:-:S04]  /*3890*/  SHF.R.S32.HI R10, RZ, 0x1f, R10 ;  /* 0x0000001fff0a7819 */ /* 0x000fc8000001140a */
[----:B------:R-:W-:-:S05]  /*38a0*/  IADD3.X R7, PT, PT, R10, UR15, R13, P0, P1 ;  /* 0x0000000f0a077c10 */ /* 0x000fca00087e240d */
[----:B------:R-:W-:Y:S01]  /*38b0*/  @!PT LDS RZ, [RZ] ;  /* 0x00000000fffff984 */ /* 0x000fe20000000800 */
[----:B------:R-:W-:Y:S01]  /*38c0*/  @!PT LDS RZ, [RZ] ;  /* 0x00000000fffff984 */ /* 0x000fe20000000800 */
[----:B------:R-:W-:Y:S01]  /*38d0*/  @!PT LDS RZ, [RZ] ;  /* 0x00000000fffff984 */ /* 0x000fe20000000800 */
[----:B------:R1:W-:Y:S02]  /*38e0*/  LDGSTS.E.BYPASS.LTC256B.128 [R11], desc[UR6][R6.64] ;  /* 0x00000000060b7fae */ /* 0x0003e4000b981b06 */
.L_x_38:
[----:B----4-:R-:W-:Y:S05]  /*38f0*/  BSYNC.RECONVERGENT B2 ;  /* 0x0000000000027941 */ /* 0x010fea0003800200 */
.L_x_37:
[----:B-1----:R-:W-:Y:S01]  /*3900*/  IMAD.MOV.U32 R11, RZ, RZ, R21 ;  /* 0x000000ffff0b7224 */ /* 0x002fe200078e0015 */
[----:B------:R-:W-:Y:S06]  /*3910*/  @!P2 BRA `(.L_x_35) ;  /* 0x0000000000d4a947 */ /* 0x000fec0003800000 */
[----:B------:R-:W-:Y:S01]  /*3920*/  ISETP.GE.U32.AND P0, PT, R21, 0x400, PT ;  /* 0x000004001500780c */ /* 0x000fe20003f06070 */
[----:B------:R-:W-:Y:S01]  /*3930*/  UMOV UR4, 0xffffffff ;  /* 0xffffffff00047882 */ /* 0x000fe20000000000 */
[----:B------:R-:W-:Y:S02]  /*3940*/  SHF.R.U32.HI R21, RZ, 0x5, R21 ;  /* 0x00000005ff157819 */ /* 0x000fe40000011615 */
[----:B0-----:R-:W-:Y:S02]  /*3950*/  SEL R43, R0, R3, !P0 ;  /* 0x00000003002b7207 */ /* 0x001fe40004000000 */
[----:B------:R-:W-:Y:S01]  /*3960*/  LOP3.LUT R32, R21, 0x3c, RZ, 0xc0, !PT ;  /* 0x0000003c15207812 */ /* 0x000fe200078ec0ff */
[----:B------:R-:W-:Y:S06]  /*3970*/  BRA.DIV UR4, `(.L_x_39) ;  /* 0x0000001604ac7947 */ /* 0x000fec000b800000 */
[----:B------:R0:W1:Y:S02]  /*3980*/  SHFL.IDX PT, R28, R43, R32, 0x1f ;  /* 0x00001f202b1c7589 */ /* 0x00006400000e0000 */
.L_x_69:
        /* <DEDUP_REMOVED lines=18> */
.L_x_41:
[----:B------:R-:W-:Y:S05]  /*3ab0*/  BSYNC.RECONVERGENT B2 ;  /* 0x0000000000027941 */ /* 0x000fea0003800200 */
.L_x_40:
[----:B------:R-:W-:Y:S01]  /*3ac0*/  IMAD.MOV.U32 R11, RZ, RZ, R19 ;  /* 0x000000ffff0b7224 */ /* 0x000fe200078e0013 */
[----:B------:R-:W-:Y:S06]  /*3ad0*/  @!P2 BRA `(.L_x_35) ;  /* 0x000000000064a947 */ /* 0x000fec0003800000 */
[----:B------:R-:W-:Y:S01]  /*3ae0*/  ISETP.GE.U32.AND P0, PT, R19, 0x400, PT ;  /* 0x000004001300780c */ /* 0x000fe20003f06070 */
[----:B------:R-:W-:Y:S01]  /*3af0*/  UMOV UR4, 0xffffffff ;  /* 0xffffffff00047882 */ /* 0x000fe20000000000 */
[----:B------:R-:W-:Y:S02]  /*3b00*/  SHF.R.U32.HI R19, RZ, 0x5, R19 ;  /* 0x00000005ff137819 */ /* 0x000fe40000011613 */
[----:B0-----:R-:W-:Y:S02]  /*3b10*/  SEL R43, R0, R3, !P0 ;  /* 0x00000003002b7207 */ /* 0x001fe40004000000 */
[----:B------:R-:W-:Y:S01]  /*3b20*/  LOP3.LUT R32, R19, 0x3c, RZ, 0xc0, !PT ;  /* 0x0000003c13207812 */ /* 0x000fe200078ec0ff */
[----:B------:R-:W-:Y:S06]  /*3b30*/  BRA.DIV UR4, `(.L_x_42) ;  /* 0x00000016045c7947 */ /* 0x000fec000b800000 */
[----:B------:R0:W2:Y:S02]  /*3b40*/  SHFL.IDX PT, R28, R43, R32, 0x1f ;  /* 0x00001f202b1c7589 */ /* 0x0000a400000e0000 */
.L_x_72:
[----:B--2---:R-:W-:Y:S01]  /*3b50*/  ISETP.GE.AND P0, PT, R28, R45, PT ;  /* 0x0000002d1c00720c */ /* 0x004fe20003f06270 */
[----:B------:R-:W-:-:S12]  /*3b60*/  IMAD.MOV.U32 R11, RZ, RZ, R17 ;  /* 0x000000ffff0b7224 */ /* 0x000fd800078e0011 */
[----:B------:R-:W-:Y:S05]  /*3b70*/  @P0 BRA `(.L_x_35) ;  /* 0x00000000003c0947 */ /* 0x000fea0003800000 */
[----:B------:R-:W2:Y:S01]  /*3b80*/  LDCU UR4, c[0x0][0x3c8] ;  /* 0x00007900ff0477ac */ /* 0x000ea20008000800 */
[----:B-1----:R-:W-:Y:S02]  /*3b90*/  IMAD R6, R59, 0x80, R20 ;  /* 0x000000803b067824 */ /* 0x002fe400078e0214 */
[----:B------:R-:W-:Y:S01]  /*3ba0*/  IMAD R9, R5, 0x800, R18 ;  /* 0x0000080005097824 */ /* 0x000fe200078e0212 */
[----:B------:R-:W1:Y:S01]  /*3bb0*/  LDCU.64 UR14, c[0x0][0x380] ;  /* 0x00007000ff0e77ac */ /* 0x000e620008000a00 */
[----:B------:R-:W-:Y:S01]  /*3bc0*/  IMAD.MOV.U32 R11, RZ, RZ, R17 ;  /* 0x000000ffff0b7224 */ /* 0x000fe200078e0011 */
[----:B------:R-:W-:Y:S01]  /*3bd0*/  SHF.R.S32.HI R10, RZ, 0x1f, R6 ;  /* 0x0000001fff0a7819 */ /* 0x000fe20000011406 */
[----:B------:R-:W-:Y:S02]  /*3be0*/  IMAD.IADD R9, R9, 0x1, R8 ;  /* 0x0000000109097824 */ /* 0x000fe400078e0208 */
[----:B--2---:R-:W-:-:S05]  /*3bf0*/  IMAD R7, R28, UR4, RZ ;  /* 0x000000041c077c24 */ /* 0x004fca000f8e02ff */
[----:B-1----:R-:W-:Y:S02]  /*3c00*/  IADD3 R6, P0, P1, R7, UR14, R6 ;  /* 0x0000000e07067c10 */ /* 0x002fe4000f91e006 */
[----:B------:R-:W-:-:S04]  /*3c10*/  SHF.R.S32.HI R7, RZ, 0x1f, R7 ;  /* 0x0000001fff077819 */ /* 0x000fc80000011407 */
[----:B------:R-:W-:-:S05]  /*3c20*/  IADD3.X R7, PT, PT, R7, UR15, R10, P0, P1 ;  /* 0x0000000f07077c10 */ /* 0x000fca00087e240a */
[----:B------:R-:W-:Y:S01]  /*3c30*/  @!PT LDS RZ, [RZ] ;  /* 0x00000000fffff984 */ /* 0x000fe20000000800 */
[----:B------:R-:W-:Y:S01]  /*3c40*/  @!PT LDS RZ, [RZ] ;  /* 0x00000000fffff984 */ /* 0x000fe20000000800 */
[----:B------:R-:W-:Y:S01]  /*3c50*/  @!PT LDS RZ, [RZ] ;  /* 0x00000000fffff984 */ /* 0x000fe20000000800 */
[----:B------:R2:W-:Y:S02]  /*3c60*/  LDGSTS.E.BYPASS.LTC256B.128 [R9], desc[UR6][R6.64] ;  /* 0x0000000006097fae */ /* 0x0005e4000b981b06 */
.L_x_35:
[----:B----4-:R-:W-:Y:S05]  /*3c70*/  BSYNC B0 ;  /* 0x0000000000007941 */ /* 0x010fea0003800000 */
.L_x_34:
[----:B------:R-:W3:Y:S01]  /*3c80*/  LDC R12, c[0x0][0x3c4] ;  /* 0x0000f100ff0c7b82 */ /* 0x000ee20000000800 */
[----:B------:R-:W-:-:S13]  /*3c90*/  ISETP.GE.U32.AND P0, PT, R60, 0x3, PT ;  /* 0x000000033c00780c */ /* 0x000fda0003f06070 */
[----:B------:R-:W-:Y:S05]  /*3ca0*/  @!P0 BRA `(.L_x_33) ;  /* 0x0000000400c08947 */ /* 0x000fea0003800000 */
.L_x_46:
[----:B------:R-:W-:Y:S01]  /*3cb0*/  UMOV UR4, 0xffffffff ;  /* 0xffffffff00047882 */ /* 0x000fe20000000000 */
[----:B------:R-:W-:Y:S02]  /*3cc0*/  ISETP.GE.U32.AND P0, PT, R11, 0x400, PT ;  /* 0x000004000b00780c */ /* 0x000fe40003f06070 */
[----:B012---:R-:W-:Y:S02]  /*3cd0*/  SHF.R.U32.HI R6, RZ, 0x5, R11 ;  /* 0x00000005ff067819 */ /* 0x007fe4000001160b */
[----:B0-----:R-:W-:Y:S02]  /*3ce0*/  SEL R43, R0, R3, !P0 ;  /* 0x00000003002b7207 */ /* 0x001fe40004000000 */
[----:B------:R-:W-:Y:S01]  /*3cf0*/  LOP3.LUT R32, R6, 0x3c, RZ, 0xc0, !PT ;  /* 0x0000003c06207812 */ /* 0x000fe200078ec0ff */
[----:B------:R-:W-:Y:S06]  /*3d00*/  BRA.DIV UR4, `(.L_x_43) ;  /* 0x0000001604087947 */ /* 0x000fec000b800000 */
[C---:B------:R-:W-:Y:S01]  /*3d10*/  IMAD.IADD R17, R16.reuse, 0x1, R11 ;  /* 0x0000000110117824 */ /* 0x040fe200078e020b */
[----:B------:R0:W3:Y:S03]  /*3d20*/  SHFL.IDX PT, R31, R43, R32, 0x1f ;  /* 0x00001f202b1f7589 */ /* 0x0000e600000e0000 */
[C-C-:B------:R-:W-:Y:S01]  /*3d30*/  IMAD.IADD R19, R16.reuse, 0x1, R17.reuse ;  /* 0x0000000110137824 */ /* 0x140fe200078e0211 */
[----:B------:R-:W-:Y:S02]  /*3d40*/  ISETP.GE.U32.AND P0, PT, R17, 0x400, PT ;  /* 0x000004001100780c */ /* 0x000fe40003f06070 */
[----:B------:R-:W-:Y:S01]  /*3d50*/  SHF.R.U32.HI R6, RZ, 0x5, R17 ;  /* 0x00000005ff067819 */ /* 0x000fe20000011611 */
[----:B------:R-:W-:Y:S01]  /*3d60*/  IMAD.IADD R13, R16, 0x1, R19 ;  /* 0x00000001100d7824 */ /* 0x000fe200078e0213 */
[----:B------:R-:W-:Y:S02]  /*3d70*/  SEL R27, R0, R3, !P0 ;  /* 0x00000003001b7207 */ /* 0x000fe40004000000 */
[----:B------:R-:W-:-:S02]  /*3d80*/  LOP3.LUT R6, R6, 0x3c, RZ, 0xc0, !PT ;  /* 0x0000003c06067812 */ /* 0x000fc400078ec0ff */
[----:B------:R-:W-:Y:S02]  /*3d90*/  ISETP.GE.U32.AND P1, PT, R19, 0x400, PT ;  /* 0x000004001300780c */ /* 0x000fe40003f26070 */
[----:B------:R-:W-:Y:S01]  /*3da0*/  SHF.R.U32.HI R7, RZ, 0x5, R19 ;  /* 0x00000005ff077819 */ /* 0x000fe20000011613 */
[----:B------:R-:W1:Y:S01]  /*3db0*/  SHFL.IDX PT, R27, R27, R6, 0x1f ;  /* 0x00001f061b1b7589 */ /* 0x000e6200000e0000 */
[----:B------:R-:W-:Y:S02]  /*3dc0*/  SEL R25, R0, R3, !P1 ;  /* 0x0000000300197207 */ /* 0x000fe40004800000 */
[----:B------:R-:W-:Y:S02]  /*3dd0*/  LOP3.LUT R8, R7, 0x3c, RZ, 0xc0, !PT ;  /* 0x0000003c07087812 */ /* 0x000fe400078ec0ff */
[----:B0-----:R-:W-:Y:S02]  /*3de0*/  SHF.R.U32.HI R32, RZ, 0x5, R13 ;  /* 0x00000005ff207819 */ /* 0x001fe4000001160d */
[----:B------:R-:W-:Y:S01]  /*3df0*/  ISETP.GE.U32.AND P0, PT, R13, 0x400, PT ;  /* 0x000004000d00780c */ /* 0x000fe20003f06070 */
[----:B------:R-:W0:Y:S01]  /*3e00*/  SHFL.IDX PT, R25, R25, R8, 0x1f ;  /* 0x00001f0819197589 */ /* 0x000e2200000e0000 */
[----:B---3--:R-:W-:-:S02]  /*3e10*/  ISETP.GE.AND P4, PT, R31, R12, PT ;  /* 0x0000000c1f00720c */ /* 0x008fc40003f86270 */
[----:B------:R-:W-:Y:S02]  /*3e20*/  LOP3.LUT R32, R32, 0x3c, RZ, 0xc0, !PT ;  /* 0x0000003c20207812 */ /* 0x000fe400078ec0ff */
[----:B------:R-:W-:-:S05]  /*3e30*/  SEL R43, R0, R3, !P0 ;  /* 0x00000003002b7207 */ /* 0x000fca0004000000 */
[----:B------:R2:W3:Y:S04]  /*3e40*/  SHFL.IDX PT, R23, R43, R32, 0x1f ;  /* 0x00001f202b177589 */ /* 0x0004e800000e0000 */
[----:B------:R-:W4:Y:S01]  /*3e50*/  @!P4 S2R R30, SR_CgaCtaId ;  /* 0x00000000001ec919 */ /* 0x000f220000008800 */
[----:B------:R-:W5:Y:S01]  /*3e60*/  @!P4 LDC R34, c[0x0][0x3c8] ;  /* 0x0000f200ff22cb82 */ /* 0x000f620000000800 */
[----:B-1----:R-:W-:Y:S02]  /*3e70*/  ISETP.GE.AND P5, PT, R27, R12, PT ;  /* 0x0000000c1b00720c */ /* 0x002fe40003fa6270 */
[----:B------:R-:W-:Y:S02]  /*3e80*/  @!P4 MOV R20, 0x400 ;  /* 0x000004000014c802 */ /* 0x000fe40000000f00 */
[----:B------:R-:W-:-:S03]  /*3e90*/  @!P4 SHF.R.U32.HI R10, RZ, 0x3, R11 ;  /* 0x00000003ff0ac819 */ /* 0x000fc6000001160b */
[----:B------:R-:W1:Y:S01]  /*3ea0*/  @!P4 LDC.64 R6, c[0x0][0x380] ;  /* 0x0000e000ff06cb82 */ /* 0x000e620000000a00 */
[----:B0-----:R-:W-:Y:S01]  /*3eb0*/  ISETP.GE.AND P6, PT, R25, R12, PT ;  /* 0x0000000c1900720c */ /* 0x001fe20003fc6270 */
[----:B------:R-:W-:Y:S01]  /*3ec0*/  @!P4 VIADD R21, R20, 0x6080 ;  /* 0x000060801415c836 */ /* 0x000fe20000000000 */
[----:B------:R-:W-:-:S03]  /*3ed0*/  @!P4 LOP3.LUT R10, R11, 0x70, R10, 0x78, !PT ;  /* 0x000000700b0ac812 */ /* 0x000fc600078e780a */
[----:B------:R-:W0:Y:S01]  /*3ee0*/  @!P5 S2R R18, SR_CgaCtaId ;  /* 0x000000000012d919 */ /* 0x000e220000008800 */
[----:B------:R-:W-:Y:S01]  /*3ef0*/  @!P5 MOV R26, 0x400 ;  /* 0x00000400001ad802 */ /* 0x000fe20000000f00 */
[----:B------:R-:W3:Y:S04]  /*3f00*/  @!P5 LDC R24, c[0x0][0x3c8] ;  /* 0x0000f200ff18db82 */ /* 0x000ee80000000800 */
[----:B------:R-:W-:Y:S01]  /*3f10*/  @!P5 VIADD R29, R26, 0x6080 ;  /* 0x000060801a1dd836 */ /* 0x000fe20000000000 */
[----:B------:R-:W-:Y:S01]  /*3f20*/  @!P4 LOP3.LUT R26, R11, 0x70, RZ, 0xc0, !PT ;  /* 0x000000700b1ac812 */ /* 0x000fe200078ec0ff */
[----:B------:R-:W1:Y:S01]  /*3f30*/  @!P6 S2R R22, SR_CgaCtaId ;  /* 0x000000000016e919 */ /* 0x000e620000008800 */
[----:B------:R-:W-:Y:S01]  /*3f40*/  @!P6 MOV R28, 0x400 ;  /* 0x00000400001ce802 */ /* 0x000fe20000000f00 */
[----:B------:R-:W1:Y:S01]  /*3f50*/  @!P5 LDC.64 R8, c[0x0][0x380] ;  /* 0x0000e000ff08db82 */ /* 0x000e620000000a00 */
[----:B-----5:R-:W-:-:S03]  /*3f60*/  @!P4 IMAD R31, R31, R34, RZ ;  /* 0x000000221f1fc224 */ /* 0x020fc600078e02ff */
[----:B------:R-:W-:Y:S01]  /*3f70*/  @!P6 VIADD R33, R28, 0x6080 ;  /* 0x000060801c21e836 */ /* 0x000fe20000000000 */
[----:B------:R-:W-:Y:S02]  /*3f80*/  @!P6 SHF.R.U32.HI R28, RZ, 0x3, R19 ;  /* 0x00000003ff1ce819 */ /* 0x000fe40000011613 */
[----:B----4-:R-:W-:Y:S01]  /*3f90*/  @!P4 LEA R30, R30, R21, 0x18 ;  /* 0x000000151e1ec211 */ /* 0x010fe200078ec0ff */
[----:B------:R-:W4:Y:S01]  /*3fa0*/  @!P6 LDC R20, c[0x0][0x3c8] ;  /* 0x0000f200ff14eb82 */ /* 0x000f220000000800 */
[----:B------:R-:W-:Y:S01]  /*3fb0*/  @!P4 IMAD R21, R5, 0x800, R10 ;  /* 0x000008000515c824 */ /* 0x000fe200078e020a */
[----:B--2---:R-:W-:Y:S02]  /*3fc0*/  @!P4 SHF.R.S32.HI R32, RZ, 0x1f, R31 ;  /* 0x0000001fff20c819 */ /* 0x004fe4000001141f */
[----:B------:R-:W-:Y:S01]  /*3fd0*/  @!P6 LOP3.LUT R28, R19, 0x70, R28, 0x78, !PT ;  /* 0x00000070131ce812 */ /* 0x000fe200078e781c */
[----:B------:R-:W-:Y:S01]  /*3fe0*/  @!P4 IMAD.IADD R21, R21, 0x1, R30 ;  /* 0x000000011515c824 */ /* 0x000fe200078e021e */
[----:B------:R-:W-:-:S02]  /*3ff0*/  @!P6 LOP3.LUT R30, R19, 0x70, RZ, 0xc0, !PT ;  /* 0x00000070131ee812 */ /* 0x000fc400078ec0ff */
[----:B------:R-:W2:Y:S01]  /*4000*/  @!P6 LDC.64 R10, c[0x0][0x380] ;  /* 0x0000e000ff0aeb82 */ /* 0x000ea20000000a00 */
[----:B---3--:R-:W-:Y:S01]  /*4010*/  @!P5 IMAD R27, R27, R24, RZ ;  /* 0x000000181b1bd224 */ /* 0x008fe200078e02ff */
[----:B------:R-:W-:Y:S01]  /*4020*/  @!P5 SHF.R.U32.HI R24, RZ, 0x3, R17 ;  /* 0x00000003ff18d819 */ /* 0x000fe20000011611 */
[C---:B------:R-:W-:Y:S01]  /*4030*/  @!P6 IMAD R19, R59.reuse, 0x80, R30 ;  /* 0x000000803b13e824 */ /* 0x040fe200078e021e */
[----:B0-----:R-:W-:Y:S01]  /*4040*/  @!P5 LEA R18, R18, R29, 0x18 ;  /* 0x0000001d1212d211 */ /* 0x001fe200078ec0ff */
[----:B------:R-:W-:Y:S01]  /*4050*/  @!P4 IMAD R29, R59, 0x80, R26 ;  /* 0x000000803b1dc824 */ /* 0x000fe200078e021a */
[C---:B------:R-:W-:Y:S02]  /*4060*/  @!P5 LOP3.LUT R26, R17.reuse, 0x70, RZ, 0xc0, !PT ;  /* 0x00000070111ad812 */ /* 0x040fe400078ec0ff */
[----:B------:R-:W-:Y:S02]  /*4070*/  @!P5 LOP3.LUT R24, R17, 0x70, R24, 0x78, !PT ;  /* 0x000000701118d812 */ /* 0x000fe400078e7818 */
[--C-:B-1----:R-:W-:Y:S01]  /*4080*/  @!P4 IADD3 R6, P1, P0, R31, R6, R29.reuse ;  /* 0x000000061f06c210 */ /* 0x102fe2000783e01d */
[----:B------:R-:W-:Y:S01]  /*4090*/  @!P5 IMAD R26, R59, 0x80, R26 ;  /* 0x000000803b1ad824 */ /* 0x000fe200078e021a */
[----:B------:R-:W-:Y:S01]  /*40a0*/  @!P4 SHF.R.S32.HI R29, RZ, 0x1f, R29 ;  /* 0x0000001fff1dc819 */ /* 0x000fe2000001141d */
[----:B------:R-:W-:Y:S01]  /*40b0*/  @!P5 IMAD R17, R5, 0x800, R24 ;  /* 0x000008000511d824 */ /* 0x000fe200078e0218 */
[----:B------:R-:W-:Y:S01]  /*40c0*/  @!P5 SHF.R.S32.HI R24, RZ, 0x1f, R27 ;  /* 0x0000001fff18d819 */ /* 0x000fe2000001141b */
[----:B----4-:R-:W-:Y:S01]  /*40d0*/  @!P6 IMAD R20, R25, R20, RZ ;  /* 0x000000141914e224 */ /* 0x010fe200078e02ff */
[----:B------:R-:W-:Y:S01]  /*40e0*/  @!P5 IADD3 R8, P2, P3, R27, R8, R26 ;  /* 0x000000081b08d210 */ /* 0x000fe20007b5e01a */
[----:B------:R-:W-:Y:S01]  /*40f0*/  @!P5 IMAD.IADD R17, R17, 0x1, R18 ;  /* 0x000000011111d824 */ /* 0x000fe200078e0212 */
[----:B------:R-:W-:-:S02]  /*4100*/  @!P5 SHF.R.S32.HI R26, RZ, 0x1f, R26 ;  /* 0x0000001fff1ad819 */ /* 0x000fc4000001141a */
[----:B------:R-:W-:Y:S02]  /*4110*/  @!P4 IADD3.X R7, PT, PT, R32, R7, R29, P1, P0 ;  /* 0x000000072007c210 */ /* 0x000fe40000fe041d */
[----:B------:R-:W-:Y:S02]  /*4120*/  @!P5 IADD3.X R9, PT, PT, R24, R9, R26, P2, P3 ;  /* 0x000000091809d210 */ /* 0x000fe400017e641a */
[--C-:B--2---:R-:W-:Y:S01]  /*4130*/  @!P6 IADD3 R25, P0, P1, R20, R10, R19.reuse ;  /* 0x0000000a1419e210 */ /* 0x104fe2000791e013 */
[----:B------:R0:W-:Y:S01]  /*4140*/  @!P4 LDGSTS.E.BYPASS.LTC256B.128 [R21], desc[UR6][R6.64] ;  /* 0x000000000615cfae */ /* 0x0001e2000b981b06 */
[----:B------:R-:W-:Y:S01]  /*4150*/  @!P6 SHF.R.S32.HI R10, RZ, 0x1f, R19 ;  /* 0x0000001fff0ae819 */ /* 0x000fe20000011413 */
[----:B------:R-:W-:Y:S01]  /*4160*/  @!P6 IMAD R19, R5, 0x800, R28 ;  /* 0x000008000513e824 */ /* 0x000fe200078e021c */
[----:B------:R-:W-:Y:S02]  /*4170*/  @!P6 SHF.R.S32.HI R20, RZ, 0x1f, R20 ;  /* 0x0000001fff14e819 */ /* 0x000fe40000011414 */
[----:B------:R-:W-:-:S02]  /*4180*/  @!P6 LEA R22, R22, R33, 0x18 ;  /* 0x000000211616e211 */ /* 0x000fc400078ec0ff */
[----:B------:R-:W-:-:S03]  /*4190*/  @!P6 IADD3.X R10, PT, PT, R20, R11, R10, P0, P1 ;  /* 0x0000000b140ae210 */ /* 0x000fc600007e240a */
[----:B------:R-:W-:Y:S02]  /*41a0*/  @!P6 IMAD.IADD R19, R19, 0x1, R22 ;  /* 0x000000011313e824 */ /* 0x000fe400078e0216 */
[----:B0-----:R-:W-:Y:S02]  /*41b0*/  @!P5 IMAD.MOV.U32 R6, RZ, RZ, R8 ;  /* 0x000000ffff06d224 */ /* 0x001fe400078e0008 */
[----:B------:R-:W-:-:S05]  /*41c0*/  @!P5 IMAD.MOV.U32 R7, RZ, RZ, R9 ;  /* 0x000000ffff07d224 */ /* 0x000fca00078e0009 */
[----:B------:R0:W-:Y:S02]  /*41d0*/  @!P5 LDGSTS.E.BYPASS.LTC256B.128 [R17], desc[UR6][R6.64] ;  /* 0x000000000611dfae */ /* 0x0001e4000b981b06 */
[----:B0-----:R-:W-:Y:S02]  /*41e0*/  @!P6 IMAD.MOV.U32 R6, RZ, RZ, R25 ;  /* 0x000000ffff06e224 */ /* 0x001fe400078e0019 */
[----:B------:R-:W-:-:S05]  /*41f0*/  @!P6 IMAD.MOV.U32 R7, RZ, RZ, R10 ;  /* 0x000000ffff07e224 */ /* 0x000fca00078e000a */
[----:B------:R1:W-:Y:S02]  /*4200*/  @!P6 LDGSTS.E.BYPASS.LTC256B.128 [R19], desc[UR6][R6.64] ;  /* 0x000000000613efae */ /* 0x0003e4000b981b06 */
.L_x_78:
[----:B------:R-:W-:Y:S01]  /*4210*/  ISETP.GE.AND P0, PT, R23, R12, PT ;  /* 0x0000000c1700720c */ /* 0x000fe20003f06270 */
[----:B------:R-:W-:-:S12]  /*4220*/  BSSY.RECONVERGENT B0, `(.L_x_44) ;  /* 0x0000015000007945 */ /* 0x000fd80003800200 */
[----:B------:R-:W-:Y:S05]  /*4230*/  @P0 BRA `(.L_x_45) ;  /* 0x00000000004c0947 */ /* 0x000fea0003800000 */
[----:B------:R-:W2:Y:S01]  /*4240*/  S2UR UR5, SR_CgaCtaId ;  /* 0x00000000000579c3 */ /* 0x000ea20000008800 */
[----:B------:R-:W-:Y:S01]  /*4250*/  LOP3.LUT R8, R13, 0x70, RZ, 0xc0, !PT ;  /* 0x000000700d087812 */ /* 0x000fe200078ec0ff */
[----:B------:R-:W-:Y:S01]  /*4260*/  UMOV UR4, 0x400 ;  /* 0x0000040000047882 */ /* 0x000fe20000000000 */
[----:B01----:R-:W-:Y:S01]  /*4270*/  SHF.R.U32.HI R6, RZ, 0x3, R13 ;  /* 0x00000003ff067819 */ /* 0x003fe2000001160d */
[----:B------:R-:W-:Y:S01]  /*4280*/  IMAD R10, R23, UR16, RZ ;  /* 0x00000010170a7c24 */ /* 0x000fe2000f8e02ff */
[----:B------:R-:W-:Y:S01]  /*4290*/  UIADD3 UR4, UPT, UPT, UR4, 0x6080, URZ ;  /* 0x0000608004047890 */ /* 0x000fe2000fffe0ff */
[----:B------:R-:W-:Y:S01]  /*42a0*/  IMAD R7, R59, 0x80, R8 ;  /* 0x000000803b077824 */ /* 0x000fe200078e0208 */
[----:B------:R-:W-:Y:S02]  /*42b0*/  LOP3.LUT R8, R13, 0x70, R6, 0x78, !PT ;  /* 0x000000700d087812 */ /* 0x000fe400078e7806 */
[----:B------:R-:W-:Y:S02]  /*42c0*/  SHF.R.S32.HI R9, RZ, 0x1f, R10 ;  /* 0x0000001fff097819 */ /* 0x000fe4000001140a */
[--C-:B------:R-:W-:Y:S01]  /*42d0*/  IADD3 R6, P0, P1, R10, UR18, R7.reuse ;  /* 0x000000120a067c10 */ /* 0x100fe2000f91e007 */
[----:B------:R-:W-:Y:S01]  /*42e0*/  IMAD R8, R5, 0x800, R8 ;  /* 0x0000080005087824 */ /* 0x000fe200078e0208 */
[----:B------:R-:W-:-:S04]  /*42f0*/  SHF.R.S32.HI R10, RZ, 0x1f, R7 ;  /* 0x0000001fff0a7819 */ /* 0x000fc80000011407 */
[----:B------:R-:W-:Y:S01]  /*4300*/  IADD3.X R7, PT, PT, R9, UR19, R10, P0, P1 ;  /* 0x0000001309077c10 */ /* 0x000fe200087e240a */
[----:B--2---:R-:W-:-:S06]  /*4310*/  ULEA UR4, UR5, UR4, 0x18 ;  /* 0x0000000405047291 */ /* 0x004fcc000f8ec0ff */
[----:B------:R-:W-:-:S05]  /*4320*/  VIADD R9, R8, UR4 ;  /* 0x0000000408097c36 */ /* 0x000fca0008000000 */
[----:B------:R-:W-:Y:S01]  /*4330*/  @!PT LDS RZ, [RZ] ;  /* 0x00000000fffff984 */ /* 0x000fe20000000800 */
[----:B------:R-:W-:Y:S01]  /*4340*/  @!PT LDS RZ, [RZ] ;  /* 0x00000000fffff984 */ /* 0x000fe20000000800 */
[----:B------:R-:W-:Y:S01]  /*4350*/  @!PT LDS RZ, [RZ] ;  /* 0x00000000fffff984 */ /* 0x000fe20000000800 */
[----:B------:R2:W-:Y:S02]  /*4360*/  LDGSTS.E.BYPASS.LTC256B.128 [R9], desc[UR6][R6.64] ;  /* 0x0000000006097fae */ /* 0x0005e4000b981b06 */
.L_x_45:
[----:B------:R-:W-:Y:S05]  /*4370*/  BSYNC.RECONVERGENT B0 ;  /* 0x0000000000007941 */ /* 0x000fea0003800200 */
.L_x_44:
[----:B------:R-:W-:-:S05]  /*4380*/  IMAD.IADD R11, R16, 0x1, R13 ;  /* 0x00000001100b7824 */ /* 0x000fca00078e020d */
[----:B------:R-:W-:-:S13]  /*4390*/  ISETP.GE.U32.AND P0, PT, R11, 0x800, PT ;  /* 0x000008000b00780c */ /* 0x000fda0003f06070 */
[----:B------:R-:W-:Y:S05]  /*43a0*/  @!P0 BRA `(.L_x_46) ;  /* 0xfffffff800408947 */ /* 0x000fea000383ffff */
.L_x_33:
[----:B0---4-:R-:W-:Y:S05]  /*43b0*/  BSYNC B1 ;  /* 0x0000000000017941 */ /* 0x011fea0003800000 */
.L_x_32:
[----:B------:R-:W0:Y:S01]  /*43c0*/  S2UR UR5, SR_CgaCtaId ;  /* 0x00000000000579c3 */ /* 0x000e220000008800 */
[----:B------:R-:W-:Y:S01]  /*43d0*/  UMOV UR4, 0x400 ;  /* 0x0000040000047882 */ /* 0x000fe20000000000 */
[----:B------:R-:W-:Y:S01]  /*43e0*/  PLOP3.LUT P1, PT, PT, PT, PT, 0x80, 0x8 ;  /* 0x000000000008781c */ /* 0x000fe20003f2f070 */
[----:B0-----:R-:W-:-:S06]  /*43f0*/  ULEA UR4, UR5, UR4, 0x18 ;  /* 0x0000000405047291 */ /* 0x001fcc000f8ec0ff */
[----:B------:R-:W-:Y:S01]  /*4400*/  LEA R5, R5, UR4, 0x3 ;  /* 0x0000000405057c11 */ /* 0x000fe2000f8e18ff */
[----:B------:R-:W-:-:S06]  /*4410*/  NOP ;  /* 0x0000000000007918 */ /* 0x000fcc0000000000 */
.L_x_47:
[----:B------:R-:W-:Y:S02]  /*4420*/  PLOP3.LUT P0, PT, P0, P1, PT, 0xf2, 0x2f ;  /* 0x00000000002f781c */ /* 0x000fe40000703e72 */
[----:B------:R-:W-:-:S08]  /*4430*/  @P1 R2UR P0, UR4, R5 ;  /* 0x00000000050412ca */ /* 0x000fd00000000000 */
[----:B------:R-:W-:-:S05]  /*4440*/  @P1 PLOP3.LUT P1, PT, P0, PT, PT, 0x80, 0x8 ;  /* 0x000000000008181c */ /* 0x000fca000072f070 */
[----:B------:R-:W-:Y:S01]  /*4450*/  @!P0 ARRIVES.LDGSTSBAR.64.ARVCNT [UR4] ;  /* 0x00000000ff0089b0 */ /* 0x000fe20008001a04 */
[----:B------:R-:W-:-:S07]  /*4460*/  PLOP3.LUT P0, PT, PT, PT, PT, 0x80, 0x8 ;  /* 0x000000000008781c */ /* 0x000fce0003f0f070 */
[----:B------:R-:W-:Y:S06]  /*4470*/  @P1 BRA.U.ANY `(.L_x_47) ;  /* 0xfffffffd00e81947 */ /* 0x000fec000393ffff */
[----:B------:R-:W-:Y:S01]  /*4480*/  NOP ;  /* 0x0000000000007918 */ /* 0x000fe20000000000 */
[----:B------:R-:W-:-:S07]  /*4490*/  VIADD R59, R59, 0x1 ;  /* 0x000000013b3b7836 */ /* 0x000fce0000000000 */
.L_x_26:
[----:B------:R-:W-:-:S05]  /*44a0*/  IMAD.HI.U32 R5, R57, -0x55555555, RZ ;  /* 0xaaaaaaab39057827 */ /* 0x000fca00078e00ff */
[----:B-12---:R-:W-:-:S05]  /*44b0*/  SHF.R.U32.HI R6, RZ, 0x1, R5 ;  /* 0x00000001ff067819 */ /* 0x006fca0000011605 */
[----:B------:R-:W-:Y:S02]  /*44c0*/  IMAD R6, R6, -0x3, R57 ;  /* 0xfffffffd06067824 */ /* 0x000fe400078e0239 */
[----:B------:R-:W-:-:S03]  /*44d0*/  VIADD R57, R57, 0x1 ;  /* 0x0000000139397836 */ /* 0x000fc60000000000 */
[----:B------:R-:W-:Y:S02]  /*44e0*/  ISETP.NE.AND P0, PT, R6, 0x2, PT ;  /* 0x000000020600780c */ /* 0x000fe40003f05270 */
[----:B------:R-:W-:Y:S02]  /*44f0*/  ISETP.NE.AND P1, PT, R57, R44, PT ;  /* 0x0000002c3900720c */ /* 0x000fe40003f25270 */
[----:B------:R-:W-:-:S04]  /*4500*/  SEL R6, RZ, 0x1, P0 ;  /* 0x00000001ff067807 */ /* 0x000fc80000000000 */
[----:B------:R-:W-:-:S07]  /*4510*/  LOP3.LUT R55, R55, R6, RZ, 0x3c, !PT ;  /* 0x0000000637377212 */ /* 0x000fce00078e3cff */
[----:B------:R-:W-:Y:S05]  /*4520*/  @P1 BRA `(.L_x_48) ;  /* 0xffffffd800e01947 */ /* 0x000fea000383ffff */
.L_x_23:
[----:B------:R-:W0:Y:S01]  /*4530*/  LDCU UR15, c[0x0][0x3cc] ;  /* 0x00007980ff0f77ac */ /* 0x000e220008000800 */
[----:B------:R-:W-:Y:S01]  /*4540*/  IMAD.SHL.U32 R2, R52, 0x2, RZ ;  /* 0x0000000234027824 */ /* 0x000fe200078e00ff */
[----:B------:R-:W1:Y:S04]  /*4550*/  LDCU UR14, c[0x0][0x3c4] ;  /* 0x00007880ff0e77ac */ /* 0x000e680008000800 */
[----:B------:R-:W-:Y:S01]  /*4560*/  LOP3.LUT R2, R2, 0x6, RZ, 0xc0, !PT ;  /* 0x0000000602027812 */ /* 0x000fe200078ec0ff */
[----:B------:R-:W2:Y:S04]  /*4570*/  LDCU.64 UR4, c[0x0][0x3a0] ;  /* 0x00007400ff0477ac */ /* 0x000ea80008000a00 */
[----:B------:R-:W-:-:S02]  /*4580*/  IMAD.IADD R69, R69, 0x1, R2 ;  /* 0x0000000145457824 */ /* 0x000fc400078e0202 */
[----:B0-----:R-:W-:Y:S02]  /*4590*/  IMAD R68, R68, UR15, RZ ;  /* 0x0000000f44447c24 */ /* 0x001fe4000f8e02ff */
[----:B------:R-:W-:Y:S01]  /*45a0*/  IMAD R4, R67, UR15, RZ ;  /* 0x0000000f43047c24 */ /* 0x000fe2000f8e02ff */
[C---:B-1----:R-:W-:Y:S02]  /*45b0*/  ISETP.GE.AND P2, PT, R0.reuse, UR14, PT ;  /* 0x0000000e00007c0c */ /* 0x042fe4000bf46270 */
[----:B------:R-:W-:Y:S02]  /*45c0*/  ISETP.GE.AND P3, PT, R3, UR14, PT ;  /* 0x0000000e03007c0c */ /* 0x000fe4000bf66270 */
[----:B------:R-:W-:Y:S02]  /*45d0*/  ISETP.GE.AND P4, PT, R0, UR14, PT ;  /* 0x0000000e00007c0c */ /* 0x000fe4000bf86270 */
[----:B------:R-:W-:Y:S02]  /*45e0*/  IADD3 R3, P0, PT, R68, R69, RZ ;  /* 0x0000004544037210 */ /* 0x000fe40007f1e0ff */
[----:B------:R-:W-:-:S02]  /*45f0*/  IADD3 R69, P1, PT, R69, R4, RZ ;  /* 0x0000000445457210 */ /* 0x000fc40007f3e0ff */
[----:B------:R-:W-:Y:S02]  /*4600*/  LEA.HI.X.SX32 R68, R68, RZ, 0x1, P0 ;  /* 0x000000ff44447211 */ /* 0x000fe400000f0eff */
[----:B--2---:R-:W-:Y:S02]  /*4610*/  LEA R2, P0, R3, UR4, 0x1 ;  /* 0x0000000403027c11 */ /* 0x004fe4000f8008ff */
[----:B------:R-:W-:Y:S02]  /*4620*/  LEA.HI.X.SX32 R0, R4, RZ, 0x1, P1 ;  /* 0x000000ff04007211 */ /* 0x000fe400008f0eff */
[----:B------:R-:W-:Y:S02]  /*4630*/  LEA R4, P1, R69, UR4, 0x1 ;  /* 0x0000000445047c11 */ /* 0x000fe4000f8208ff */
[----:B------:R-:W-:Y:S02]  /*4640*/  LEA.HI.X R3, R3, UR5, R68, 0x1, P0 ;  /* 0x0000000503037c11 */ /* 0x000fe400080f0c44 */
[----:B------:R-:W-:-:S02]  /*4650*/  @!P2 F2FP.BF16.F32.PACK_AB R51, R50, R51 ;  /* 0x000000333233a23e */ /* 0x000fc400000010ff */
[----:B------:R-:W-:Y:S02]  /*4660*/  LEA.HI.X R5, R69, UR5, R0, 0x1, P1 ;  /* 0x0000000545057c11 */ /* 0x000fe400088f0c00 */
[----:B------:R-:W-:Y:S01]  /*4670*/  @!P3 F2FP.BF16.F32.PACK_AB R49, R48, R49 ;  /* 0x000000313031b23e */ /* 0x000fe200000010ff */
[----:B------:R0:W-:Y:S01]  /*4680*/  @!P2 STG.E desc[UR6][R2.64], R51 ;  /* 0x000000330200a986 */ /* 0x0001e2000c101906 */
[----:B------:R-:W-:-:S03]  /*4690*/  @!P4 F2FP.BF16.F32.PACK_AB R47, R46, R47 ;  /* 0x0000002f2e2fc23e */ /* 0x000fc600000010ff */
[----:B------:R0:W-:Y:S04]  /*46a0*/  @!P3 STG.E desc[UR6][R4.64], R49 ;  /* 0x000000310400b986 */ /* 0x0001e8000c101906 */
[----:B------:R0:W-:Y:S01]  /*46b0*/  @!P4 STG.E desc[UR6][R2.64+0x10], R47 ;  /* 0x0000102f0200c986 */ /* 0x0001e2000c101906 */
[----:B------:R-:W-:Y:S05]  /*46c0*/  @P3 EXIT ;  /* 0x000000000000394d */ /* 0x000fea0003800000 */
[----:B------:R-:W-:-:S05]  /*46d0*/  F2FP.BF16.F32.PACK_AB R15, R14, R15 ;  /* 0x0000000f0e0f723e */ /* 0x000fca00000010ff */
[----:B------:R-:W-:Y:S01]  /*46e0*/  STG.E desc[UR6][R4.64+0x10], R15 ;  /* 0x0000100f04007986 */ /* 0x000fe2000c101906 */
[----:B------:R-:W-:Y:S05]  /*46f0*/  EXIT ;  /* 0x000000000000794d */ /* 0x000fea0003800000 */
.L_x_10:
[----:B------:R-:W-:Y:S01]  /*4700*/  BSSY B3, `(.L_x_49) ;  /* 0x0000008000037945 */ /* 0x000fe20003800000 */
[----:B------:R-:W-:Y:S02]  /*4710*/  IMAD.MOV.U32 R43, RZ, RZ, R37 ;  /* 0x000000ffff2b7224 */ /* 0x000fe400078e0025 */
[----:B------:R-:W-:Y:S02]  /*4720*/  IMAD.MOV.U32 R32, RZ, RZ, R14 ;  /* 0x000000ffff207224 */ /* 0x000fe400078e000e */
[----:B01----:R-:W-:Y:S02]  /*4730*/  IMAD.MOV.U32 R29, RZ, RZ, 0x1f ;  /* 0x0000001fff1d7424 */ /* 0x003fe400078e00ff */
[----:B------:R-:W-:-:S07]  /*4740*/  IMAD.MOV.U32 R28, RZ, RZ, -0x1 ;  /* 0xffffffffff1c7424 */ /* 0x000fce00078e00ff */
[----:B--2---:R-:W-:Y:S05]  /*4750*/  WARPSYNC.COLLECTIVE R28, `(.L_x_50) ;  /* 0x000000001c087348 */ /* 0x004fea0003c00000 */
[----:B------:R0:W1:Y:S02]  /*4760*/  SHFL.IDX P2, R28, R43, R32, R29 ;  /* 0x000000202b1c7389 */ /* 0x000064000004001d */
[----:B012---:R-:W-:Y:S05]  /*4770*/  ENDCOLLECTIVE ;  /* 0x000000000000791b */ /* 0x007fea0003800000 */
.L_x_50:
[----:B------:R-:W-:Y:S05]  /*4780*/  BSYNC B3 ;  /* 0x0000000000037941 */ /* 0x000fea0003800000 */
.L_x_49:
[----:B------:R-:W-:Y:S05]  /*4790*/  BRA `(.L_x_51) ;  /* 0xffffffc800b47947 */ /* 0x000fea000383ffff */
.L_x_13:
[----:B------:R-:W-:Y:S01]  /*47a0*/  BSSY B3, `(.L_x_52) ;  /* 0x0000008000037945 */ /* 0x000fe20003800000 */
[----:B------:R-:W-:Y:S02]  /*47b0*/  IMAD.MOV.U32 R43, RZ, RZ, R39 ;  /* 0x000000ffff2b7224 */ /* 0x000fe400078e0027 */
[----:B------:R-:W-:Y:S02]  /*47c0*/  IMAD.MOV.U32 R32, RZ, RZ, R16 ;  /* 0x000000ffff207224 */ /* 0x000fe400078e0010 */
[----:B01----:R-:W-:Y:S02]  /*47d0*/  IMAD.MOV.U32 R29, RZ, RZ, 0x1f ;  /* 0x0000001fff1d7424 */ /* 0x003fe400078e00ff */
[----:B------:R-:W-:-:S07]  /*47e0*/  IMAD.MOV.U32 R28, RZ, RZ, -0x1 ;  /* 0xffffffffff1c7424 */ /* 0x000fce00078e00ff */
[----:B--234-:R-:W-:Y:S05]  /*47f0*/  WARPSYNC.COLLECTIVE R28, `(.L_x_53) ;  /* 0x000000001c087348 */ /* 0x01cfea0003c00000 */
[----:B------:R0:W1:Y:S02]  /*4800*/  SHFL.IDX P2, R28, R43, R32, R29 ;  /* 0x000000202b1c7389 */ /* 0x000064000004001d */
[----:B01234-:R-:W-:Y:S05]  /*4810*/  ENDCOLLECTIVE ;  /* 0x000000000000791b */ /* 0x01ffea0003800000 */
.L_x_53:
[----:B------:R-:W-:Y:S05]  /*4820*/  BSYNC B3 ;  /* 0x0000000000037941 */ /* 0x000fea0003800000 */
.L_x_52:
[----:B------:R-:W-:Y:S05]  /*4830*/  BRA `(.L_x_54) ;  /* 0xffffffc800fc7947 */ /* 0x000fea000383ffff */
.L_x_16:
[----:B------:R-:W-:Y:S01]  /*4840*/  BSSY B3, `(.L_x_55) ;  /* 0x0000008000037945 */ /* 0x000fe20003800000 */
[----:B------:R-:W-:Y:S02]  /*4850*/  IMAD.MOV.U32 R43, RZ, RZ, R41 ;  /* 0x000000ffff2b7224 */ /* 0x000fe400078e0029 */
[----:B------:R-:W-:Y:S02]  /*4860*/  IMAD.MOV.U32 R32, RZ, RZ, R20 ;  /* 0x000000ffff207224 */ /* 0x000fe400078e0014 */
[----:B-1----:R-:W-:Y:S02]  /*4870*/  IMAD.MOV.U32 R29, RZ, RZ, 0x1f ;  /* 0x0000001fff1d7424 */ /* 0x002fe400078e00ff */
[----:B------:R-:W-:-:S07]  /*4880*/  IMAD.MOV.U32 R28, RZ, RZ, -0x1 ;  /* 0xffffffffff1c7424 */ /* 0x000fce00078e00ff */
[----:B0-234-:R-:W-:Y:S05]  /*4890*/  WARPSYNC.COLLECTIVE R28, `(.L_x_56) ;  /* 0x000000001c087348 */ /* 0x01dfea0003c00000 */
[----:B------:R1:W0:Y:S02]  /*48a0*/  SHFL.IDX P2, R28, R43, R32, R29 ;  /* 0x000000202b1c7389 */ /* 0x000224000004001d */
[----:B01234-:R-:W-:Y:S05]  /*48b0*/  ENDCOLLECTIVE ;  /* 0x000000000000791b */ /* 0x01ffea0003800000 */
.L_x_56:
[----:B------:R-:W-:Y:S05]  /*48c0*/  BSYNC B3 ;  /* 0x0000000000037941 */ /* 0x000fea0003800000 */
.L_x_55:
[----:B------:R-:W-:Y:S05]  /*48d0*/  BRA `(.L_x_57) ;  /* 0xffffffcc00407947 */ /* 0x000fea000383ffff */
.L_x_17:
[----:B------:R-:W-:Y:S01]  /*48e0*/  BSSY B1, `(.L_x_58) ;  /* 0x0000006000017945 */ /* 0x000fe20003800000 */
[----:B------:R-:W-:Y:S02]  /*48f0*/  IMAD.MOV.U32 R29, RZ, RZ, 0x1f ;  /* 0x0000001fff1d7424 */ /* 0x000fe400078e00ff */
[----:B------:R-:W-:-:S07]  /*4900*/  IMAD.MOV.U32 R28, RZ, RZ, -0x1 ;  /* 0xffffffffff1c7424 */ /* 0x000fce00078e00ff */
[----:B---3--:R-:W-:Y:S05]  /*4910*/  WARPSYNC.COLLECTIVE R28, `(.L_x_59) ;  /* 0x000000001c087348 */ /* 0x008fea0003c00000 */
[----:B------:R0:W1:Y:S02]  /*4920*/  SHFL.IDX P2, R28, R43, R32, R29 ;  /* 0x000000202b1c7389 */ /* 0x000064000004001d */
[----:B01-3--:R-:W-:Y:S05]  /*4930*/  ENDCOLLECTIVE ;  /* 0x000000000000791b */ /* 0x00bfea0003800000 */
.L_x_59:
[----:B------:R-:W-:Y:S05]  /*4940*/  BSYNC B1 ;  /* 0x0000000000017941 */ /* 0x000fea0003800000 */
.L_x_58:
[C---:B------:R-:W-:Y:S02]  /*4950*/  IMAD.IADD R40, R7.reuse, 0x1, R26 ;  /* 0x0000000107287824 */ /* 0x040fe400078e021a */
[----:B------:R-:W-:Y:S02]  /*4960*/  IMAD.MOV.U32 R53, RZ, RZ, R28 ;  /* 0x000000ffff357224 */ /* 0x000fe400078e001c */
[----:B------:R-:W-:Y:S01]  /*4970*/  IMAD.MOV.U32 R28, RZ, RZ, -0x1 ;  /* 0xffffffffff1c7424 */ /* 0x000fe200078e00ff */
[--C-:B------:R-:W-:Y:S01]  /*4980*/  SHF.R.U32.HI R24, RZ, 0x5, R40.reuse ;  /* 0x00000005ff187819 */ /* 0x100fe20000011628 */
[----:B------:R-:W-:Y:S01]  /*4990*/  IMAD.MOV.U32 R29, RZ, RZ, 0x1f ;  /* 0x0000001fff1d7424 */ /* 0x000fe200078e00ff */
[----:B------:R-:W-:Y:S01]  /*49a0*/  ISETP.GE.U32.AND P0, PT, R40, 0x400, PT ;  /* 0x000004002800780c */ /* 0x000fe20003f06070 */
[----:B------:R-:W-:Y:S01]  /*49b0*/  IMAD.IADD R38, R7, 0x1, R40 ;  /* 0x0000000107267824 */ /* 0x000fe200078e0228 */
[----:B------:R-:W-:Y:S02]  /*49c0*/  ISETP.GE.AND P4, PT, R53, R34, PT ;  /* 0x000000223500720c */ /* 0x000fe40003f86270 */
[----:B------:R-:W-:-:S02]  /*49d0*/  LOP3.LUT R24, R24, 0x3c, RZ, 0xc0, !PT ;  /* 0x0000003c18187812 */ /* 0x000fc400078ec0ff */
[----:B------:R-:W-:-:S03]  /*49e0*/  SEL R47, R0, R3, !P0 ;  /* 0x00000003002f7207 */ /* 0x000fc60004000000 */
[----:B------:R-:W-:Y:S02]  /*49f0*/  IMAD.MOV.U32 R32, RZ, RZ, R24 ;  /* 0x000000ffff207224 */ /* 0x000fe400078e0018 */
[----:B------:R-:W-:-:S04]  /*4a00*/  IMAD.MOV.U32 R43, RZ, RZ, R47 ;  /* 0x000000ffff2b7224 */ /* 0x000fc800078e002f */
[----:B------:R-:W0:Y:S03]  /*4a10*/  @!P4 LDC R48, c[0x0][0x3c8] ;  /* 0x0000f200ff30cb82 */ /* 0x000e260000000800 */
[----:B0-----:R-:W-:Y:S05]  /*4a20*/  WARPSYNC.COLLECTIVE R28, `(.L_x_60) ;  /* 0x000000001c087348 */ /* 0x001fea0003c00000 */
[----:B------:R1:W2:Y:S02]  /*4a30*/  SHFL.IDX P2, R28, R43, R32, R29 ;  /* 0x000000202b1c7389 */ /* 0x0002a4000004001d */
[----:B012---:R-:W-:Y:S05]  /*4a40*/  ENDCOLLECTIVE ;  /* 0x000000000000791b */ /* 0x007fea0003800000 */
.L_x_60:
[----:B------:R-:W-:Y:S02]  /*4a50*/  @!P4 LOP3.LUT R49, R26, 0x70, RZ, 0xc0, !PT ;  /* 0x000000701a31c812 */ /* 0x000fe400078ec0ff */
[----:B------:R-:W-:Y:S01]  /*4a60*/  @!P4 MOV R36, 0x400 ;  /* 0x000004000024c802 */ /* 0x000fe20000000f00 */
[----:B------:R-:W0:Y:S01]  /*4a70*/  @!P4 S2R R45, SR_CgaCtaId ;  /* 0x00000000002dc919 */ /* 0x000e220000008800 */
[----:B------:R-:W-:Y:S01]  /*4a80*/  @!P4 SHF.R.U32.HI R27, RZ, 0x3, R26 ;  /* 0x00000003ff1bc819 */ /* 0x000fe2000001161a */
[----:B------:R-:W1:Y:S02]  /*4a90*/  @!P4 LDC.64 R24, c[0x0][0x380] ;  /* 0x0000e000ff18cb82 */ /* 0x000e640000000a00 */
[----:B------:R-:W-:Y:S01]  /*4aa0*/  @!P4 VIADD R36, R36, 0x6080 ;  /* 0x000060802424c836 */ /* 0x000fe20000000000 */
[----:B------:R-:W-:Y:S01]  /*4ab0*/  @!P4 LOP3.LUT R27, R26, 0x70, R27, 0x78, !PT ;  /* 0x000000701a1bc812 */ /* 0x000fe200078e781b */
[----:B------:R-:W-:Y:S01]  /*4ac0*/  @!P4 IMAD R43, R12, 0x80, R49 ;  /* 0x000000800c2bc824 */ /* 0x000fe200078e0231 */
[----:B------:R-:W-:-:S03]  /*4ad0*/  SHF.R.U32.HI R32, RZ, 0x5, R38 ;  /* 0x00000005ff207819 */ /* 0x000fc60000011626 */
[----:B------:R-:W-:Y:S01]  /*4ae0*/  @!P4 IMAD R27, R12, 0x800, R27 ;  /* 0x000008000c1bc824 */ /* 0x000fe200078e021b */
[----:B------:R-:W-:Y:S01]  /*4af0*/  LOP3.LUT R32, R32, 0x3c, RZ, 0xc0, !PT ;  /* 0x0000003c20207812 */ /* 0x000fe200078ec0ff */
[----:B------:R-:W-:Y:S02]  /*4b00*/  @!P4 IMAD R53, R53, R48, RZ ;  /* 0x000000303535c224 */ /* 0x000fe400078e02ff */
[----:B------:R-:W-:Y:S02]  /*4b10*/  IMAD.MOV.U32 R47, RZ, RZ, R28 ;  /* 0x000000ffff2f7224 */ /* 0x000fe400078e001c */
[----:B------:R-:W-:Y:S01]  /*4b20*/  IMAD.MOV.U32 R28, RZ, RZ, -0x1 ;  /* 0xffffffffff1c7424 */ /* 0x000fe200078e00ff */
[----:B------:R-:W-:Y:S02]  /*4b30*/  @!P4 SHF.R.S32.HI R44, RZ, 0x1f, R53 ;  /* 0x0000001fff2cc819 */ /* 0x000fe40000011435 */
[----:B------:R-:W-:Y:S02]  /*4b40*/  ISETP.GE.AND P3, PT, R47, R34, PT ;  /* 0x000000222f00720c */ /* 0x000fe40003f66270 */
[----:B-1----:R-:W-:-:S04]  /*4b50*/  @!P4 IADD3 R24, P0, P1, R53, R24, R43 ;  /* 0x000000183518c210 */ /* 0x002fc8000791e02b */
[----:B------:R-:W-:Y:S02]  /*4b60*/  @!P4 IADD3.X R25, PT, PT, R44, R25, RZ, P0, P1 ;  /* 0x000000192c19c210 */ /* 0x000fe400007e24ff */
[----:B------:R-:W-:Y:S02]  /*4b70*/  ISETP.GE.U32.AND P0, PT, R38, 0x400, PT ;  /* 0x000004002600780c */ /* 0x000fe40003f06070 */
[----:B0-----:R-:W-:Y:S02]  /*4b80*/  @!P4 LEA R36, R45, R36, 0x18 ;  /* 0x000000242d24c211 */ /* 0x001fe400078ec0ff */
[----:B------:R-:W-:Y:S01]  /*4b90*/  SEL R43, R0, R3, !P0 ;  /* 0x00000003002b7207 */ /* 0x000fe20004000000 */
[----:B------:R-:W0:Y:S01]  /*4ba0*/  @!P3 S2R R42, SR_CgaCtaId ;  /* 0x00000000002ab919 */ /* 0x000e220000008800 */
[----:B------:R-:W1:Y:S01]  /*4bb0*/  @!P3 LDC R46, c[0x0][0x3c8] ;  /* 0x0000f200ff2ebb82 */ /* 0x000e620000000800 */
[----:B------:R-:W-:Y:S01]  /*4bc0*/  @!P4 IMAD.IADD R45, R36, 0x1, R27 ;  /* 0x00000001242dc824 */ /* 0x000fe200078e021b */
[----:B------:R-:W-:-:S07]  /*4bd0*/  @!P3 MOV R50, 0x400 ;  /* 0x000004000032b802 */ /* 0x000fce0000000f00 */
[----:B01----:R-:W-:Y:S05]  /*4be0*/  WARPSYNC.COLLECTIVE R28, `(.L_x_61) ;  /* 0x000000001c087348 */ /* 0x003fea0003c00000 */
[----:B------:R2:W3:Y:S02]  /*4bf0*/  SHFL.IDX P2, R28, R43, R32, R29 ;  /* 0x000000202b1c7389 */ /* 0x0004e4000004001d */
[----:B0123--:R-:W-:Y:S05]  /*4c00*/  ENDCOLLECTIVE ;  /* 0x000000000000791b */ /* 0x00ffea0003800000 */
.L_x_61:
[----:B------:R-:W-:Y:S01]  /*4c10*/  @!P3 LOP3.LUT R57, R40, 0x70, RZ, 0xc0, !PT ;  /* 0x000000702839b812 */ /* 0x000fe200078ec0ff */
[----:B------:R-:W-:Y:S02]  /*4c20*/  IMAD.IADD R36, R7, 0x1, R38 ;  /* 0x0000000107247824 */ /* 0x000fe400078e0226 */
[----:B------:R-:W-:Y:S01]  /*4c30*/  @!P3 VIADD R55, R50, 0x6080 ;  /* 0x000060803237b836 */ /* 0x000fe20000000000 */
[----:B------:R-:W0:Y:S01]  /*4c40*/  @!P3 LDC.64 R26, c[0x0][0x380] ;  /* 0x0000e000ff1abb82 */ /* 0x000e220000000a00 */
[----:B------:R-:W-:Y:S01]  /*4c50*/  @!PT LDS RZ, [RZ] ;  /* 0x00000000fffff984 */ /* 0x000fe20000000800 */
[----:B------:R-:W-:Y:S01]  /*4c60*/  @!PT LDS RZ, [RZ] ;  /* 0x00000000fffff984 */ /* 0x000fe20000000800 */
[----:B------:R-:W-:Y:S01]  /*4c70*/  @!PT LDS RZ, [RZ] ;  /* 0x00000000fffff984 */ /* 0x000fe20000000800 */
[----:B------:R1:W-:Y:S01]  /*4c80*/  @!P4 LDGSTS.E.BYPASS.LTC256B.128 [R45], desc[UR6][R24.64] ;  /* 0x00000000182dcfae */ /* 0x0003e2000b981b06 */
[----:B------:R-:W-:-:S04]  /*4c90*/  SHF.R.U32.HI R49, RZ, 0x5, R36 ;  /* 0x00000005ff317819 */ /* 0x000fc80000011624 */
[----:B------:R-:W-:Y:S01]  /*4ca0*/  LOP3.LUT R49, R49, 0x3c, RZ, 0xc0, !PT ;  /* 0x0000003c31317812 */ /* 0x000fe200078ec0ff */
[----:B------:R-:W-:Y:S02]  /*4cb0*/  @!P3 IMAD R47, R47, R46, RZ ;  /* 0x0000002e2f2fb224 */ /* 0x000fe400078e02ff */
[----:B------:R-:W-:-:S03]  /*4cc0*/  IMAD.MOV.U32 R51, RZ, RZ, R28 ;  /* 0x000000ffff337224 */ /* 0x000fc600078e001c */
[----:B------:R-:W-:Y:S02]  /*4cd0*/  @!P3 SHF.R.S32.HI R28, RZ, 0x1f, R47 ;  /* 0x0000001fff1cb819 */ /* 0x000fe4000001142f */
[----:B------:R-:W-:Y:S02]  /*4ce0*/  @!P3 LEA R42, R42, R55, 0x18 ;  /* 0x000000372a2ab211 */ /* 0x000fe400078ec0ff */
[----:B------:R-:W-:Y:S02]  /*4cf0*/  ISETP.GE.AND P4, PT, R51, R34, PT ;  /* 0x000000223300720c */ /* 0x000fe40003f86270 */
[----:B------:R-:W-:-:S04]  /*4d00*/  @!P3 SHF.R.U32.HI R55, RZ, 0x3, R40 ;  /* 0x00000003ff37b819 */ /* 0x000fc80000011628 */
[----:B------:R-:W-:Y:S01]  /*4d10*/  @!P3 LOP3.LUT R43, R40, 0x70, R55, 0x78, !PT ;  /* 0x00000070282bb812 */ /* 0x000fe200078e7837 */
[----:B------:R-:W-:-:S04]  /*4d20*/  @!P3 IMAD R40, R12, 0x80, R57 ;  /* 0x000000800c28b824 */ /* 0x000fc800078e0239 */
[----:B------:R-:W-:Y:S01]  /*4d30*/  @!P3 IMAD R43, R12, 0x800, R43 ;  /* 0x000008000c2bb824 */ /* 0x000fe200078e022b */
[----:B0-----:R-:W-:Y:S01]  /*4d40*/  @!P3 IADD3 R40, P0, P1, R47, R26, R40 ;  /* 0x0000001a2f28b210 */ /* 0x001fe2000791e028 */
[----:B------:R-:W0:Y:S01]  /*4d50*/  @!P4 LDC R44, c[0x0][0x3c8] ;  /* 0x0000f200ff2ccb82 */ /* 0x000e220000000800 */
[----:B------:R-:W2:Y:S01]  /*4d60*/  @!P4 S2R R32, SR_CgaCtaId ;  /* 0x000000000020c919 */ /* 0x000ea20000008800 */
[----:B------:R-:W-:Y:S01]  /*4d70*/  @!P4 LOP3.LUT R59, R38, 0x70, RZ, 0xc0, !PT ;  /* 0x00000070263bc812 */ /* 0x000fe200078ec0ff */
[----:B------:R-:W-:Y:S01]  /*4d80*/  @!P3 IMAD.IADD R43, R42, 0x1, R43 ;  /* 0x000000012a2bb824 */ /* 0x000fe200078e022b */
[----:B------:R-:W-:Y:S01]  /*4d90*/  @!P3 IADD3.X R47, PT, PT, R28, R27, RZ, P0, P1 ;  /* 0x0000001b1c2fb210 */ /* 0x000fe200007e24ff */
[----:B-1----:R-:W-:Y:S01]  /*4da0*/  @!P3 IMAD.MOV.U32 R24, RZ, RZ, R40 ;  /* 0x000000ffff18b224 */ /* 0x002fe200078e0028 */
[----:B------:R-:W-:Y:S01]  /*4db0*/  ISETP.GE.U32.AND P0, PT, R36, 0x400, PT ;  /* 0x000004002400780c */ /* 0x000fe20003f06070 */
[----:B------:R-:W-:Y:S01]  /*4dc0*/  @!P4 IMAD R59, R12, 0x80, R59 ;  /* 0x000000800c3bc824 */ /* 0x000fe200078e023b */
[----:B------:R-:W1:Y:S01]  /*4dd0*/  @!P4 LDC.64 R28, c[0x0][0x380] ;  /* 0x0000e000ff1ccb82 */ /* 0x000e620000000a00 */
[----:B------:R-:W-:Y:S01]  /*4de0*/  @!P3 IMAD.MOV.U32 R25, RZ, RZ, R47 ;  /* 0x000000ffff19b224 */ /* 0x000fe200078e002f */
[----:B------:R-:W-:-:S04]  /*4df0*/  SEL R48, R0, R3, !P0 ;  /* 0x0000000300307207 */ /* 0x000fc80004000000 */
[----:B------:R3:W-:Y:S01]  /*4e00*/  @!P3 LDGSTS.E.BYPASS.LTC256B.128 [R43], desc[UR6][R24.64] ;  /* 0x00000000182bbfae */ /* 0x0007e2000b981b06 */
[----:B0-----:R-:W-:Y:S02]  /*4e10*/  @!P4 IMAD R51, R51, R44, RZ ;  /* 0x0000002c3333c224 */ /* 0x001fe400078e02ff */
[----:B---3--:R-:W-:-:S03]  /*4e20*/  IMAD.MOV.U32 R43, RZ, RZ, R48 ;  /* 0x000000ffff2b7224 */ /* 0x008fc600078e0030 */
[----:B------:R-:W-:Y:S02]  /*4e30*/  @!P4 SHF.R.S32.HI R44, RZ, 0x1f, R51 ;  /* 0x0000001fff2cc819 */ /* 0x000fe40000011433 */
[----:B-1----:R-:W-:Y:S01]  /*4e40*/  @!P4 IADD3 R26, P2, P3, R51, R28, R59 ;  /* 0x0000001c331ac210 */ /* 0x002fe20007b5e03b */
[----:B------:R-:W-:Y:S01]  /*4e50*/  IMAD.MOV.U32 R28, RZ, RZ, -0x1 ;  /* 0xffffffffff1c7424 */ /* 0x000fe200078e00ff */
[----:B------:R-:W-:Y:S02]  /*4e60*/  @!P4 SHF.R.U32.HI R59, RZ, 0x3, R38 ;  /* 0x00000003ff3bc819 */ /* 0x000fe40000011626 */
[----:B------:R-:W-:Y:S01]  /*4e70*/  @!P4 IADD3.X R27, PT, PT, R44, R29, RZ, P2, P3 ;  /* 0x0000001d2c1bc210 */ /* 0x000fe200017e64ff */
[----:B------:R-:W-:Y:S01]  /*4e80*/  IMAD.MOV.U32 R29, RZ, RZ, 0x1f ;  /* 0x0000001fff1d7424 */ /* 0x000fe200078e00ff */
[----:B------:R-:W-:Y:S01]  /*4e90*/  @!P4 MOV R44, 0x400 ;  /* 0x00000400002cc802 */ /* 0x000fe20000000f00 */
[----:B------:R-:W-:Y:S01]  /*4ea0*/  @!P4 IMAD.MOV.U32 R24, RZ, RZ, R26 ;  /* 0x000000ffff18c224 */ /* 0x000fe200078e001a */
[----:B------:R-:W-:Y:S01]  /*4eb0*/  @!P4 LOP3.LUT R55, R38, 0x70, R59, 0x78, !PT ;  /* 0x000000702637c812 */ /* 0x000fe200078e783b */
[----:B------:R-:W-:-:S02]  /*4ec0*/  @!P4 IMAD.MOV.U32 R25, RZ, RZ, R27 ;  /* 0x000000ffff19c224 */ /* 0x000fc400078e001b */
[----:B------:R-:W-:Y:S02]  /*4ed0*/  @!P4 VIADD R71, R44, 0x6080 ;  /* 0x000060802c47c836 */ /* 0x000fe40000000000 */
[----:B------:R-:W-:-:S03]  /*4ee0*/  @!P4 IMAD R55, R12, 0x800, R55 ;  /* 0x000008000c37c824 */ /* 0x000fc600078e0237 */
[----:B--2---:R-:W-:-:S05]  /*4ef0*/  @!P4 LEA R32, R32, R71, 0x18 ;  /* 0x000000472020c211 */ /* 0x004fca00078ec0ff */
[----:B------:R-:W-:Y:S02]  /*4f00*/  @!P4 IMAD.IADD R55, R32, 0x1, R55 ;  /* 0x000000012037c824 */ /* 0x000fe400078e0237 */
[----:B------:R-:W-:-:S03]  /*4f10*/  IMAD.MOV.U32 R32, RZ, RZ, R49 ;  /* 0x000000ffff207224 */ /* 0x000fc600078e0031 */
[----:B------:R0:W-:Y:S04]  /*4f20*/  @!P4 LDGSTS.E.BYPASS.LTC256B.128 [R55], desc[UR6][R24.64] ;  /* 0x000000001837cfae */ /* 0x0001e8000b981b06 */
[----:B0-----:R-:W-:Y:S05]  /*4f30*/  WARPSYNC.COLLECTIVE R28, `(.L_x_62) ;  /* 0x000000001c087348 */ /* 0x001fea0003c00000 */
[----:B------:R1:W2:Y:S02]  /*4f40*/  SHFL.IDX P2, R28, R43, R32, R29 ;  /* 0x000000202b1c7389 */ /* 0x0002a4000004001d */
[----:B012---:R-:W-:Y:S05]  /*4f50*/  ENDCOLLECTIVE ;  /* 0x000000000000791b */ /* 0x007fea0003800000 */
.L_x_62:
[----:B------:R-:W-:Y:S01]  /*4f60*/  IMAD.MOV.U32 R49, RZ, RZ, R28 ;  /* 0x000000ffff317224 */ /* 0x000fe200078e001c */
[----:B------:R-:W-:Y:S06]  /*4f70*/  BRA `(.L_x_63) ;  /* 0xffffffcc00487947 */ /* 0x000fec000383ffff */
.L_x_25:
[----:B------:R-:W-:Y:S05]  /*4f80*/  YIELD ;  /* 0x0000000000007946 */ /* 0x000fea0003800000 */
[----:B------:R-:W0:Y:S02]  /*4f90*/  SYNCS.PHASECHK.TRANS64.TRYWAIT P0, [R18+URZ], R5 ;  /* 0x00000005120075a7 */ /* 0x000e2400080011ff */
[----:B0-----:R-:W-:Y:S05]  /*4fa0*/  @!P0 BRA `(.L_x_25) ;  /* 0xfffffffc00f48947 */ /* 0x001fea000383ffff */
[----:B------:R-:W-:Y:S05]  /*4fb0*/  BRA `(.L_x_64) ;  /* 0xffffffd000bc7947 */ /* 0x000fea000383ffff */
.L_x_36:
[----:B------:R-:W-:Y:S02]  /*4fc0*/  IMAD.MOV.U32 R28, RZ, RZ, -0x1 ;  /* 0xffffffffff1c7424 */ /* 0x000fe400078e00ff */
[----:B------:R-:W-:-:S07]  /*4fd0*/  IMAD.MOV.U32 R29, RZ, RZ, 0x1f ;  /* 0x0000001fff1d7424 */ /* 0x000fce00078e00ff */
[----:B----4-:R-:W-:Y:S05]  /*4fe0*/  WARPSYNC.COLLECTIVE R28, `(.L_x_65) ;  /* 0x000000001c087348 */ /* 0x010fea0003c00000 */
[----:B------:R0:W1:Y:S02]  /*4ff0*/  SHFL.IDX P2, R28, R43, R32, R29 ;  /* 0x000000202b1c7389 */ /* 0x000064000004001d */
[----:B01--4-:R-:W-:Y:S05]  /*5000*/  ENDCOLLECTIVE ;  /* 0x000000000000791b */ /* 0x013fea0003800000 */
.L_x_65:
[----:B------:R-:W-:Y:S01]  /*5010*/  IMAD.MOV.U32 R6, RZ, RZ, R28 ;  /* 0x000000ffff067224 */ /* 0x000fe200078e001c */
[----:B------:R-:W-:Y:S06]  /*5020*/  BRA `(.L_x_66) ;  /* 0xffffffe400e87947 */ /* 0x000fec000383ffff */
.L_x_39:
[----:B------:R-:W-:Y:S01]  /*5030*/  BSSY B2, `(.L_x_67) ;  /* 0x0000006000027945 */ /* 0x000fe20003800000 */
[----:B------:R-:W-:Y:S02]  /*5040*/  IMAD.MOV.U32 R29, RZ, RZ, 0x1f ;  /* 0x0000001fff1d7424 */ /* 0x000fe400078e00ff */
[----:B------:R-:W-:-:S07]  /*5050*/  IMAD.MOV.U32 R28, RZ, RZ, -0x1 ;  /* 0xffffffffff1c7424 */ /* 0x000fce00078e00ff */
[----:B------:R-:W-:Y:S05]  /*5060*/  WARPSYNC.COLLECTIVE R28, `(.L_x_68) ;  /* 0x000000001c087348 */ /* 0x000fea0003c00000 */
[----:B------:R0:W1:Y:S02]  /*5070*/  SHFL.IDX P2, R28, R43, R32, R29 ;  /* 0x000000202b1c7389 */ /* 0x000064000004001d */
[----:B01----:R-:W-:Y:S05]  /*5080*/  ENDCOLLECTIVE ;  /* 0x000000000000791b */ /* 0x003fea0003800000 */
.L_x_68:
[----:B------:R-:W-:Y:S05]  /*5090*/  BSYNC B2 ;  /* 0x0000000000027941 */ /* 0x000fea0003800000 */
.L_x_67:
[----:B------:R-:W-:Y:S05]  /*50a0*/  BRA `(.L_x_69) ;  /* 0xffffffe800387947 */ /* 0x000fea000383ffff */
.L_x_42:
[----:B------:R-:W-:Y:S01]  /*50b0*/  BSSY B2, `(.L_x_70) ;  /* 0x0000006000027945 */ /* 0x000fe20003800000 */
[----:B------:R-:W-:Y:S02]  /*50c0*/  IMAD.MOV.U32 R29, RZ, RZ, 0x1f ;  /* 0x0000001fff1d7424 */ /* 0x000fe400078e00ff */
[----:B------:R-:W-:-:S07]  /*50d0*/  IMAD.MOV.U32 R28, RZ, RZ, -0x1 ;  /* 0xffffffffff1c7424 */ /* 0x000fce00078e00ff */
[----:B-1----:R-:W-:Y:S05]  /*50e0*/  WARPSYNC.COLLECTIVE R28, `(.L_x_71) ;  /* 0x000000001c087348 */ /* 0x002fea0003c00000 */
[----:B------:R0:W2:Y:S02]  /*50f0*/  SHFL.IDX P2, R28, R43, R32, R29 ;  /* 0x000000202b1c7389 */ /* 0x0000a4000004001d */
[----:B012---:R-:W-:Y:S05]  /*5100*/  ENDCOLLECTIVE ;  /* 0x000000000000791b */ /* 0x007fea0003800000 */
.L_x_71:
[----:B------:R-:W-:Y:S05]  /*5110*/  BSYNC B2 ;  /* 0x0000000000027941 */ /* 0x000fea0003800000 */
.L_x_70:
[----:B------:R-:W-:Y:S05]  /*5120*/  BRA `(.L_x_72) ;  /* 0xffffffe800887947 */ /* 0x000fea000383ffff */
.L_x_43:
[----:B------:R-:W-:Y:S01]  /*5130*/  BSSY B0, `(.L_x_73) ;  /* 0x0000006000007945 */ /* 0x000fe20003800000 */
[----:B------:R-:W-:Y:S02]  /*5140*/  IMAD.MOV.U32 R29, RZ, RZ, 0x1f ;  /* 0x0000001fff1d7424 */ /* 0x000fe400078e00ff */
[----:B------:R-:W-:-:S07]  /*5150*/  IMAD.MOV.U32 R28, RZ, RZ, -0x1 ;  /* 0xffffffffff1c7424 */ /* 0x000fce00078e00ff */
[----:B---3--:R-:W-:Y:S05]  /*5160*/  WARPSYNC.COLLECTIVE R28, `(.L_x_74) ;  /* 0x000000001c087348 */ /* 0x008fea0003c00000 */
[----:B------:R0:W1:Y:S02]  /*5170*/  SHFL.IDX P2, R28, R43, R32, R29 ;  /* 0x000000202b1c7389 */ /* 0x000064000004001d */
[----:B01-3--:R-:W-:Y:S05]  /*5180*/  ENDCOLLECTIVE ;  /* 0x000000000000791b */ /* 0x00bfea0003800000 */
.L_x_74:
[----:B------:R-:W-:Y:S05]  /*5190*/  BSYNC B0 ;  /* 0x0000000000007941 */ /* 0x000fea0003800000 */
.L_x_73:
[C---:B------:R-:W-:Y:S02]  /*51a0*/  IMAD.IADD R17, R16.reuse, 0x1, R11 ;  /* 0x0000000110117824 */ /* 0x040fe400078e020b */
[----:B------:R-:W-:Y:S02]  /*51b0*/  IMAD.MOV.U32 R31, RZ, RZ, R28 ;  /* 0x000000ffff1f7224 */ /* 0x000fe400078e001c */
[----:B------:R-:W-:Y:S01]  /*51c0*/  IMAD.MOV.U32 R28, RZ, RZ, -0x1 ;  /* 0xffffffffff1c7424 */ /* 0x000fe200078e00ff */
[--C-:B------:R-:W-:Y:S01]  /*51d0*/  SHF.R.U32.HI R6, RZ, 0x5, R17.reuse ;  /* 0x00000005ff067819 */ /* 0x100fe20000011611 */
[----:B------:R-:W-:Y:S01]  /*51e0*/  IMAD.MOV.U32 R29, RZ, RZ, 0x1f ;  /* 0x0000001fff1d7424 */ /* 0x000fe200078e00ff */
[----:B------:R-:W-:Y:S01]  /*51f0*/  ISETP.GE.U32.AND P0, PT, R17, 0x400, PT ;  /* 0x000004001100780c */ /* 0x000fe20003f06070 */
[----:B------:R-:W-:Y:S01]  /*5200*/  IMAD.IADD R19, R16, 0x1, R17 ;  /* 0x0000000110137824 */ /* 0x000fe200078e0211 */
[----:B------:R-:W-:Y:S02]  /*5210*/  LOP3.LUT R6, R6, 0x3c, RZ, 0xc0, !PT ;  /* 0x0000003c06067812 */ /* 0x000fe400078ec0ff */
[----:B------:R-:W-:Y:S01]  /*5220*/  SEL R27, R0, R3, !P0 ;  /* 0x00000003001b7207 */ /* 0x000fe20004000000 */
[--C-:B------:R-:W-:Y:S01]  /*5230*/  IMAD.IADD R13, R16, 0x1, R19.reuse ;  /* 0x00000001100d7824 */ /* 0x100fe200078e0213 */
[----:B------:R-:W-:Y:S01]  /*5240*/  SHF.R.U32.HI R8, RZ, 0x5, R19 ;  /* 0x00000005ff087819 */ /* 0x000fe20000011613 */
[----:B------:R-:W-:Y:S01]  /*5250*/  IMAD.MOV.U32 R32, RZ, RZ, R6 ;  /* 0x000000ffff207224 */ /* 0x000fe200078e0006 */
[----:B------:R-:W-:Y:S01]  /*5260*/  ISETP.GE.U32.AND P0, PT, R19, 0x400, PT ;  /* 0x000004001300780c */ /* 0x000fe20003f06070 */
[----:B------:R-:W-:Y:S01]  /*5270*/  IMAD.MOV.U32 R43, RZ, RZ, R27 ;  /* 0x000000ffff2b7224 */ /* 0x000fe200078e001b */
[----:B------:R-:W-:-:S02]  /*5280*/  LOP3.LUT R8, R8, 0x3c, RZ, 0xc0, !PT ;  /* 0x0000003c08087812 */ /* 0x000fc400078ec0ff */
[----:B------:R-:W-:-:S09]  /*5290*/  SEL R25, R0, R3, !P0 ;  /* 0x0000000300197207 */ /* 0x000fd20004000000 */
[----:B------:R-:W-:Y:S05]  /*52a0*/  WARPSYNC.COLLECTIVE R28, `(.L_x_75) ;  /* 0x000000001c087348 */ /* 0x000fea0003c00000 */
[----:B------:R0:W1:Y:S02]  /*52b0*/  SHFL.IDX P2, R28, R43, R32, R29 ;  /* 0x000000202b1c7389 */ /* 0x000064000004001d */
[----:B01----:R-:W-:Y:S05]  /*52c0*/  ENDCOLLECTIVE ;  /* 0x000000000000791b */ /* 0x003fea0003800000 */
.L_x_75:
[----:B------:R-:W-:Y:S01]  /*52d0*/  ISETP.GE.AND P4, PT, R31, R12, PT ;  /* 0x0000000c1f00720c */ /* 0x000fe20003f86270 */
[----:B------:R-:W-:-:S12]  /*52e0*/  IMAD.MOV.U32 R43, RZ, RZ, R25 ;  /* 0x000000ffff2b7224 */ /* 0x000fd800078e0019 */
[----:B------:R-:W0:Y:S01]  /*52f0*/  @!P4 S2R R30, SR_CgaCtaId ;  /* 0x00000000001ec919 */ /* 0x000e220000008800 */
[----:B------:R-:W-:Y:S01]  /*5300*/  IMAD.MOV.U32 R32, RZ, RZ, R8 ;  /* 0x000000ffff207224 */ /* 0x000fe200078e0008 */
[----:B------:R-:W1:Y:S01]  /*5310*/  @!P4 LDC R34, c[0x0][0x3c8] ;  /* 0x0000f200ff22cb82 */ /* 0x000e620000000800 */
[----:B------:R-:W-:Y:S02]  /*5320*/  @!P4 MOV R20, 0x400 ;  /* 0x000004000014c802 */ /* 0x000fe40000000f00 */
[----:B------:R-:W-:Y:S02]  /*5330*/  @!P4 SHF.R.U32.HI R10, RZ, 0x3, R11 ;  /* 0x00000003ff0ac819 */ /* 0x000fe4000001160b */
[C---:B------:R-:W-:Y:S01]  /*5340*/  @!P4 LOP3.LUT R26, R11.reuse, 0x70, RZ, 0xc0, !PT ;  /* 0x000000700b1ac812 */ /* 0x040fe200078ec0ff */
[----:B------:R-:W-:Y:S01]  /*5350*/  @!P4 VIADD R21, R20, 0x6080 ;  /* 0x000060801415c836 */ /* 0x000fe20000000000 */
[----:B------:R-:W-:Y:S01]  /*5360*/  @!P4 LOP3.LUT R10, R11, 0x70, R10, 0x78, !PT ;  /* 0x000000700b0ac812 */ /* 0x000fe200078e780a */
[----:B------:R-:W-:Y:S01]  /*5370*/  IMAD.MOV.U32 R27, RZ, RZ, R28 ;  /* 0x000000ffff1b7224 */ /* 0x000fe200078e001c */
[----:B------:R-:W2:Y:S01]  /*5380*/  @!P4 LDC.64 R6, c[0x0][0x380] ;  /* 0x0000e000ff06cb82 */ /* 0x000ea20000000a00 */
[----:B------:R-:W-:-:S03]  /*5390*/  IMAD.MOV.U32 R28, RZ, RZ, -0x1 ;  /* 0xffffffffff1c7424 */ /* 0x000fc600078e00ff */
[----:B------:R-:W-:-:S13]  /*53a0*/  ISETP.GE.AND P5, PT, R27, R12, PT ;  /* 0x0000000c1b00720c */ /* 0x000fda0003fa6270 */
[----:B012---:R-:W-:Y:S05]  /*53b0*/  WARPSYNC.COLLECTIVE R28, `(.L_x_76) ;  /* 0x000000001c087348 */ /* 0x007fea0003c00000 */
[----:B------:R3:W4:Y:S02]  /*53c0*/  SHFL.IDX P2, R28, R43, R32, R29 ;  /* 0x000000202b1c7389 */ /* 0x000724000004001d */
[----:B01234-:R-:W-:Y:S05]  /*53d0*/  ENDCOLLECTIVE ;  /* 0x000000000000791b */ /* 0x01ffea0003800000 */
.L_x_76:
[----:B------:R-:W-:Y:S01]  /*53e0*/  @!P4 IMAD R31, R31, R34, RZ ;  /* 0x000000221f1fc224 */ /* 0x000fe200078e02ff */
[----:B------:R-:W0:Y:S01]  /*53f0*/  @!P5 LDC R24, c[0x0][0x3c8] ;  /* 0x0000f200ff18db82 */ /* 0x000e220000000800 */
[----:B------:R-:W1:Y:S01]  /*5400*/  @!P5 S2R R18, SR_CgaCtaId ;  /* 0x000000000012d919 */ /* 0x000e620000008800 */
[----:B------:R-:W-:Y:S01]  /*5410*/  @!P4 IMAD R29, R59, 0x80, R26 ;  /* 0x000000803b1dc824 */ /* 0x000fe200078e021a */
[----:B------:R-:W-:Y:S02]  /*5420*/  @!P5 LOP3.LUT R26, R17, 0x70, RZ, 0xc0, !PT ;  /* 0x00000070111ad812 */ /* 0x000fe400078ec0ff */
[----:B------:R-:W-:-:S03]  /*5430*/  @!P4 LEA R30, R30, R21, 0x18 ;  /* 0x000000151e1ec211 */ /* 0x000fc600078ec0ff */
[----:B------:R-:W2:Y:S01]  /*5440*/  @!P5 LDC.64 R8, c[0x0][0x380] ;  /* 0x0000e000ff08db82 */ /* 0x000ea20000000a00 */
[----:B------:R-:W-:Y:S01]  /*5450*/  @!P4 IMAD R21, R5, 0x800, R10 ;  /* 0x000008000515c824 */ /* 0x000fe200078e020a */
[--C-:B------:R-:W-:Y:S01]  /*5460*/  @!P4 IADD3 R6, P1, P0, R31, R6, R29.reuse ;  /* 0x000000061f06c210 */ /* 0x100fe2000783e01d */
[----:B------:R-:W-:Y:S01]  /*5470*/  @!P5 IMAD R26, R59, 0x80, R26 ;  /* 0x000000803b1ad824 */ /* 0x000fe200078e021a */
[----:B------:R-:W-:Y:S01]  /*5480*/  @!P4 SHF.R.S32.HI R29, RZ, 0x1f, R29 ;  /* 0x0000001fff1dc819 */ /* 0x000fe2000001141d */
[----:B------:R-:W-:Y:S01]  /*5490*/  @!P4 IMAD.IADD R21, R21, 0x1, R30 ;  /* 0x000000011515c824 */ /* 0x000fe200078e021e */
[----:B------:R-:W-:Y:S01]  /*54a0*/  @!P4 SHF.R.S32.HI R32, RZ, 0x1f, R31 ;  /* 0x0000001fff20c819 */ /* 0x000fe2000001141f */
[----:B------:R-:W-:-:S03]  /*54b0*/  IMAD.MOV.U32 R25, RZ, RZ, R28 ;  /* 0x000000ffff197224 */ /* 0x000fc600078e001c */
[----:B------:R-:W-:Y:S02]  /*54c0*/  @!P4 IADD3.X R7, PT, PT, R32, R7, R29, P1, P0 ;  /* 0x000000072007c210 */ /* 0x000fe40000fe041d */
[----:B------:R-:W-:Y:S02]  /*54d0*/  ISETP.GE.AND P6, PT, R25, R12, PT ;  /* 0x0000000c1900720c */ /* 0x000fe40003fc6270 */
[----:B------:R-:W-:Y:S01]  /*54e0*/  ISETP.GE.U32.AND P0, PT, R13, 0x400, PT ;  /* 0x000004000d00780c */ /* 0x000fe20003f06070 */
[----:B------:R-:W-:Y:S01]  /*54f0*/  @!PT LDS RZ, [RZ] ;  /* 0x00000000fffff984 */ /* 0x000fe20000000800 */
[----:B------:R-:W-:Y:S01]  /*5500*/  @!PT LDS RZ, [RZ] ;  /* 0x00000000fffff984 */ /* 0x000fe20000000800 */
[----:B------:R-:W-:Y:S01]  /*5510*/  @!PT LDS RZ, [RZ] ;  /* 0x00000000fffff984 */ /* 0x000fe20000000800 */
[----:B------:R3:W-:Y:S01]  /*5520*/  @!P4 LDGSTS.E.BYPASS.LTC256B.128 [R21], desc[UR6][R6.64] ;  /* 0x000000000615cfae */ /* 0x0007e2000b981b06 */
[----:B0-----:R-:W-:Y:S01]  /*5530*/  @!P5 IMAD R27, R27, R24, RZ ;  /* 0x000000181b1bd224 */ /* 0x001fe200078e02ff */
[----:B------:R-:W-:Y:S02]  /*5540*/  SHF.R.U32.HI R32, RZ, 0x5, R13 ;  /* 0x00000005ff207819 */ /* 0x000fe4000001160d */
[----:B------:R-:W-:Y:S02]  /*5550*/  SEL R43, R0, R3, !P0 ;  /* 0x00000003002b7207 */ /* 0x000fe40004000000 */
[----:B------:R-:W-:-:S02]  /*5560*/  @!P5 SHF.R.S32.HI R24, RZ, 0x1f, R27 ;  /* 0x0000001fff18d819 */ /* 0x000fc4000001141b */
[----:B------:R-:W-:Y:S02]  /*5570*/  LOP3.LUT R32, R32, 0x3c, RZ, 0xc0, !PT ;  /* 0x0000003c20207812 */ /* 0x000fe400078ec0ff */
[----:B------:R-:W0:Y:S01]  /*5580*/  @!P6 LDC R20, c[0x0][0x3c8] ;  /* 0x0000f200ff14eb82 */ /* 0x000e220000000800 */
[----:B------:R-:W4:Y:S01]  /*5590*/  @!P6 S2R R22, SR_CgaCtaId ;  /* 0x000000000016e919 */ /* 0x000f220000008800 */
[--C-:B--2---:R-:W-:Y:S02]  /*55a0*/  @!P5 IADD3 R8, P2, P3, R27, R8, R26.reuse ;  /* 0x000000081b08d210 */ /* 0x104fe40007b5e01a */
[----:B------:R-:W-:Y:S02]  /*55b0*/  @!P5 SHF.R.S32.HI R26, RZ, 0x1f, R26 ;  /* 0x0000001fff1ad819 */ /* 0x000fe4000001141a */
[----:B------:R-:W-:Y:S01]  /*55c0*/  @!P6 MOV R28, 0x400 ;  /* 0x00000400001ce802 */ /* 0x000fe20000000f00 */
[----:B---3--:R-:W-:Y:S01]  /*55d0*/  @!P5 IMAD.MOV.U32 R6, RZ, RZ, R8 ;  /* 0x000000ffff06d224 */ /* 0x008fe200078e0008 */
[----:B------:R-:W2:Y:S01]  /*55e0*/  @!P6 LDC.64 R10, c[0x0][0x380] ;  /* 0x0000e000ff0aeb82 */ /* 0x000ea20000000a00 */
[----:B------:R-:W-:-:S02]  /*55f0*/  @!P5 IADD3.X R9, PT, PT, R24, R9, R26, P2, P3 ;  /* 0x000000091809d210 */ /* 0x000fc400017e641a */
[----:B------:R-:W-:Y:S01]  /*5600*/  @!P5 MOV R26, 0x400 ;  /* 0x00000400001ad802 */ /* 0x000fe20000000f00 */
[----:B------:R-:W-:Y:S01]  /*5610*/  @!P6 VIADD R33, R28, 0x6080 ;  /* 0x000060801c21e836 */ /* 0x000fe20000000000 */
[----:B------:R-:W-:Y:S01]  /*5620*/  @!P6 SHF.R.U32.HI R28, RZ, 0x3, R19 ;  /* 0x00000003ff1ce819 */ /* 0x000fe20000011613 */
[----:B------:R-:W-:Y:S01]  /*5630*/  @!P5 IMAD.MOV.U32 R7, RZ, RZ, R9 ;  /* 0x000000ffff07d224 */ /* 0x000fe200078e0009 */
[C---:B------:R-:W-:Y:S01]  /*5640*/  @!P6 LOP3.LUT R30, R19.reuse, 0x70, RZ, 0xc0, !PT ;  /* 0x00000070131ee812 */ /* 0x040fe200078ec0ff */
[----:B------:R-:W-:Y:S01]  /*5650*/  @!P5 VIADD R29, R26, 0x6080 ;  /* 0x000060801a1dd836 */ /* 0x000fe20000000000 */
[----:B------:R-:W-:Y:S02]  /*5660*/  @!P5 SHF.R.U32.HI R24, RZ, 0x3, R17 ;  /* 0x00000003ff18d819 */ /* 0x000fe40000011611 */
[----:B------:R-:W-:Y:S01]  /*5670*/  @!P6 LOP3.LUT R28, R19, 0x70, R28, 0x78, !PT ;  /* 0x00000070131ce812 */ /* 0x000fe200078e781c */
[----:B------:R-:W-:Y:S01]  /*5680*/  @!P6 IMAD R19, R59, 0x80, R30 ;  /* 0x000000803b13e824 */ /* 0x000fe200078e021e */
[----:B------:R-:W-:-:S02]  /*5690*/  @!P5 LOP3.LUT R24, R17, 0x70, R24, 0x78, !PT ;  /* 0x000000701118d812 */ /* 0x000fc400078e7818 */
[----:B-1----:R-:W-:Y:S01]  /*56a0*/  @!P5 LEA R18, R18, R29, 0x18 ;  /* 0x0000001d1212d211 */ /* 0x002fe200078ec0ff */
[----:B0-----:R-:W-:Y:S02]  /*56b0*/  @!P6 IMAD R20, R25, R20, RZ ;  /* 0x000000141914e224 */ /* 0x001fe400078e02ff */
[----:B------:R-:W-:Y:S02]  /*56c0*/  @!P5 IMAD R17, R5, 0x800, R24 ;  /* 0x000008000511d824 */ /* 0x000fe400078e0218 */
[----:B------:R-:W-:Y:S02]  /*56d0*/  IMAD.MOV.U32 R29, RZ, RZ, 0x1f ;  /* 0x0000001fff1d7424 */ /* 0x000fe400078e00ff */
[----:B------:R-:W-:Y:S01]  /*56e0*/  @!P5 IMAD.IADD R17, R17, 0x1, R18 ;  /* 0x000000011111d824 */ /* 0x000fe200078e0212 */
[--C-:B--2---:R-:W-:Y:S02]  /*56f0*/  @!P6 IADD3 R25, P0, P1, R20, R10, R19.reuse ;  /* 0x0000000a1419e210 */ /* 0x104fe4000791e013 */
[----:B------:R-:W-:Y:S01]  /*5700*/  @!P6 SHF.R.S32.HI R10, RZ, 0x1f, R19 ;  /* 0x0000001fff0ae819 */ /* 0x000fe20000011413 */
[----:B------:R-:W-:Y:S01]  /*5710*/  @!P6 IMAD R19, R5, 0x800, R28 ;  /* 0x000008000513e824 */ /* 0x000fe200078e021c */
[----:B------:R-:W-:Y:S01]  /*5720*/  @!P6 SHF.R.S32.HI R20, RZ, 0x1f, R20 ;  /* 0x0000001fff14e819 */ /* 0x000fe20000011414 */
[----:B------:R-:W-:Y:S01]  /*5730*/  IMAD.MOV.U32 R28, RZ, RZ, -0x1 ;  /* 0xffffffffff1c7424 */ /* 0x000fe200078e00ff */
[----:B----4-:R-:W-:Y:S01]  /*5740*/  @!P6 LEA R22, R22, R33, 0x18 ;  /* 0x000000211616e211 */ /* 0x010fe200078ec0ff */
[----:B------:R0:W-:Y:S01]  /*5750*/  @!P5 LDGSTS.E.BYPASS.LTC256B.128 [R17], desc[UR6][R6.64] ;  /* 0x000000000611dfae */ /* 0x0001e2000b981b06 */
[----:B------:R-:W-:-:S03]  /*5760*/  @!P6 IADD3.X R10, PT, PT, R20, R11, R10, P0, P1 ;  /* 0x0000000b140ae210 */ /* 0x000fc600007e240a */
[----:B------:R-:W-:-:S07]  /*5770*/  @!P6 IMAD.IADD R19, R19, 0x1, R22 ;  /* 0x000000011313e824 */ /* 0x000fce00078e0216 */
[----:B0-----:R-:W-:Y:S05]  /*5780*/  WARPSYNC.COLLECTIVE R28, `(.L_x_77) ;  /* 0x000000001c087348 */ /* 0x001fea0003c00000 */
[----:B------:R1:W2:Y:S02]  /*5790*/  SHFL.IDX P2, R28, R43, R32, R29 ;  /* 0x000000202b1c7389 */ /* 0x0002a4000004001d */
[----:B012---:R-:W-:Y:S05]  /*57a0*/  ENDCOLLECTIVE ;  /* 0x000000000000791b */ /* 0x007fea0003800000 */
.L_x_77:
[----:B------:R-:W-:Y:S02]  /*57b0*/  @!P6 IMAD.MOV.U32 R6, RZ, RZ, R25 ;  /* 0x000000ffff06e224 */ /* 0x000fe400078e0019 */
[----:B------:R-:W-:-:S05]  /*57c0*/  @!P6 IMAD.MOV.U32 R7, RZ, RZ, R10 ;  /* 0x000000ffff07e224 */ /* 0x000fca00078e000a */
[----:B------:R-:W-:Y:S01]  /*57d0*/  @!PT LDS RZ, [RZ] ;  /* 0x00000000fffff984 */ /* 0x000fe20000000800 */
[----:B------:R-:W-:Y:S01]  /*57e0*/  @!PT LDS RZ, [RZ] ;  /* 0x00000000fffff984 */ /* 0x000fe20000000800 */
[----:B------:R-:W-:Y:S01]  /*57f0*/  @!PT LDS RZ, [RZ] ;  /* 0x00000000fffff984 */ /* 0x000fe20000000800 */
[----:B------:R0:W-:Y:S01]  /*5800*/  @!P6 LDGSTS.E.BYPASS.LTC256B.128 [R19], desc[UR6][R6.64] ;  /* 0x000000000613efae */ /* 0x0001e2000b981b06 */
[----:B------:R-:W-:Y:S01]  /*5810*/  IMAD.MOV.U32 R23, RZ, RZ, R28 ;  /* 0x000000ffff177224 */ /* 0x000fe200078e001c */
[----:B------:R-:W-:Y:S06]  /*5820*/  BRA `(.L_x_78) ;  /* 0xffffffe800787947 */ /* 0x000fec000383ffff */
.L_x_79:
[----:B------:R-:W-:-:S00]  /*5830*/  BRA `(.L_x_79) ;  /* 0xfffffffc00fc7947 */ /* 0x000fc0000383ffff */
[----:B------:R-:W-:-:S00]  /*5840*/  NOP ;  /* 0x0000000000007918 */ /* 0x000fc00000000000 */
        /* <DEDUP_REMOVED lines=11> */
.L_x_80:


//--------------------- .nv.shared._Z24fused_moe_w8a8_mb_kernelILi16ELi32ELi16ELi4ELi1ELi4ELi3EEvPK13__nv_fp8_e4m3PKfS2_S4_P13__nv_bfloat16PKiS8_S8_iiii --------------------------
	.section	.nv.shared._Z24fused_moe_w8a8_mb_kernelILi16ELi32ELi16ELi4ELi1ELi4ELi3EEvPK13__nv_fp8_e4m3PKfS2_S4_P13__nv_bfloat16PKiS8_S8_iiii,"aw",@nobits
	.sectionflags	@""
	.align	128
.nv.shared._Z24fused_moe_w8a8_mb_kernelILi16ELi32ELi16ELi4ELi1ELi4ELi3EEvPK13__nv_fp8_e4m3PKfS2_S4_P13__nv_bfloat16PKiS8_S8_iiii:
	.zero		31872


//--------------------- .nv.shared.reserved.0     --------------------------
	.section	.nv.shared.reserved.0,"aw",@nobits
	.weak		__nv_reservedSMEM_offset_0_alias
	.size		__nv_reservedSMEM_offset_0_alias, 0, 64
	.other		__nv_reservedSMEM_offset_0_alias,@"STO_CUDA_RESERVED_SHARED STV_DEFAULT"
__nv_reservedSMEM_offset_0_alias:
	.zero		0
	.zero		64


//--------------------- .nv.constant0._Z24fused_moe_w8a8_mb_kernelILi16ELi32ELi16ELi4ELi1ELi4ELi3EEvPK13__nv_fp8_e4m3PKfS2_S4_P13__nv_bfloat16PKiS8_S8_iiii --------------------------
	.section	.nv.constant0._Z24fused_moe_w8a8_mb_kernelILi16ELi32ELi16ELi4ELi1ELi4ELi3EEvPK13__nv_fp8_e4m3PKfS2_S4_P13__nv_bfloat16PKiS8_S8_iiii,"a",@progbits
	.sectionflags	@""
	.align	4
.nv.constant0._Z24fused_moe_w8a8_mb_kernelILi16ELi32ELi16ELi4ELi1ELi4ELi3EEvPK13__nv_fp8_e4m3PKfS2_S4_P13__nv_bfloat16PKiS8_S8_iiii:
	.zero		976


//--------------------- SYMBOLS --------------------------

	.type		.nv.reservedSmem.offset0,@object
	.size		.nv.reservedSmem.offset0,0x4
	.type		.nv.reservedSmem.cap,@object
	.size		.nv.reservedSmem.cap,0x4
